//
// Generated by NVIDIA NVVM Compiler
//
// Compiler Build ID: CL-36424714
// Cuda compilation tools, release 13.0, V13.0.88
// Based on NVVM 20.0.0
//

.version 9.0
.target sm_100
.address_size 64

	// .globl	_Z9intDriverddiPKdPd
.func  (.param .b64 func_retval0) __internal_accurate_pow
(
	.param .b64 __internal_accurate_pow_param_0,
	.param .b64 __internal_accurate_pow_param_1
)
;

.visible .entry _Z9intDriverddiPKdPd(
	.param .f64 _Z9intDriverddiPKdPd_param_0,
	.param .f64 _Z9intDriverddiPKdPd_param_1,
	.param .u32 _Z9intDriverddiPKdPd_param_2,
	.param .u64 .ptr .align 1 _Z9intDriverddiPKdPd_param_3,
	.param .u64 .ptr .align 1 _Z9intDriverddiPKdPd_param_4
)
{
	.reg .pred 	%p<29>;
	.reg .b32 	%r<25>;
	.reg .b64 	%rd<16>;
	.reg .b64 	%fd<267>;

	ld.param.f64 	%fd263, [_Z9intDriverddiPKdPd_param_0];
	ld.param.u32 	%r4, [_Z9intDriverddiPKdPd_param_2];
	ld.param.u64 	%rd4, [_Z9intDriverddiPKdPd_param_3];
	ld.param.u64 	%rd5, [_Z9intDriverddiPKdPd_param_4];
	mov.u32 	%r5, %tid.x;
	mov.u32 	%r6, %ntid.x;
	mov.u32 	%r7, %ctaid.x;
	mad.lo.s32 	%r1, %r6, %r7, %r5;
	setp.ge.s32 	%p3, %r1, %r4;
	@%p3 bra 	$L__BB0_16;
	ld.param.u32 	%r23, [_Z9intDriverddiPKdPd_param_2];
	ld.param.f64 	%fd249, [_Z9intDriverddiPKdPd_param_1];
	cvta.to.global.u64 	%rd6, %rd5;
	cvta.to.global.u64 	%rd7, %rd4;
	mul.wide.s32 	%rd8, %r1, 8;
	add.s64 	%rd1, %rd6, %rd8;
	ld.global.f64 	%fd259, [%rd1];
	mul.wide.s32 	%rd2, %r23, 8;
	add.s64 	%rd9, %rd1, %rd2;
	ld.global.f64 	%fd260, [%rd9];
	add.s64 	%rd10, %rd9, %rd2;
	ld.global.f64 	%fd261, [%rd10];
	add.s64 	%rd3, %rd7, %rd8;
	sub.f64 	%fd39, %fd249, %fd263;
	abs.f64 	%fd4, %fd39;
	setp.geu.f64 	%p4, %fd263, %fd249;
	@%p4 bra 	$L__BB0_15;
	ld.global.f64 	%fd5, [%rd3];
	add.s64 	%rd11, %rd3, %rd2;
	ld.global.f64 	%fd6, [%rd11];
	add.s64 	%rd12, %rd11, %rd2;
	ld.global.f64 	%fd7, [%rd12];
	mul.f64 	%fd262, %fd4, 0d3FE0000000000000;
	mov.f64 	%fd40, 0dBFD0000000000000;
	{
	.reg .b32 %temp; 
	mov.b64 	{%temp, %r2}, %fd40;
	}
	and.b32  	%r8, %r2, 2146435072;
	setp.eq.s32 	%p5, %r8, 1072693248;
	and.b32  	%r9, %r2, 2147483647;
	setp.ne.s32 	%p6, %r9, 1071644672;
	and.pred  	%p1, %p5, %p6;
$L__BB0_3:
	ld.param.f64 	%fd250, [_Z9intDriverddiPKdPd_param_1];
	sub.f64 	%fd41, %fd250, %fd263;
	min.f64 	%fd14, %fd41, %fd262;
	sub.f64 	%fd42, %fd260, %fd259;
	mul.f64 	%fd43, %fd5, %fd42;
	sub.f64 	%fd44, %fd6, %fd261;
	mul.f64 	%fd45, %fd259, %fd44;
	sub.f64 	%fd46, %fd45, %fd260;
	mul.f64 	%fd47, %fd260, %fd259;
	mul.f64 	%fd48, %fd7, %fd261;
	sub.f64 	%fd49, %fd47, %fd48;
	mul.f64 	%fd50, %fd14, %fd43;
	mul.f64 	%fd51, %fd14, %fd46;
	mul.f64 	%fd52, %fd14, %fd49;
	fma.rn.f64 	%fd53, %fd50, 0d3FC999999999999A, %fd259;
	fma.rn.f64 	%fd54, %fd51, 0d3FC999999999999A, %fd260;
	fma.rn.f64 	%fd55, %fd52, 0d3FC999999999999A, %fd261;
	sub.f64 	%fd56, %fd54, %fd53;
	mul.f64 	%fd57, %fd5, %fd56;
	mul.f64 	%fd58, %fd14, %fd57;
	sub.f64 	%fd59, %fd6, %fd55;
	mul.f64 	%fd60, %fd53, %fd59;
	sub.f64 	%fd61, %fd60, %fd54;
	mul.f64 	%fd62, %fd14, %fd61;
	mul.f64 	%fd63, %fd54, %fd53;
	mul.f64 	%fd64, %fd7, %fd55;
	sub.f64 	%fd65, %fd63, %fd64;
	mul.f64 	%fd66, %fd14, %fd65;
	mul.f64 	%fd67, %fd58, 0d3FCCCCCCCCCCCCCD;
	fma.rn.f64 	%fd68, %fd50, 0d3FB3333333333333, %fd67;
	add.f64 	%fd69, %fd259, %fd68;
	mul.f64 	%fd70, %fd62, 0d3FCCCCCCCCCCCCCD;
	fma.rn.f64 	%fd71, %fd51, 0d3FB3333333333333, %fd70;
	add.f64 	%fd72, %fd260, %fd71;
	mul.f64 	%fd73, %fd66, 0d3FCCCCCCCCCCCCCD;
	fma.rn.f64 	%fd74, %fd52, 0d3FB3333333333333, %fd73;
	add.f64 	%fd75, %fd261, %fd74;
	sub.f64 	%fd76, %fd72, %fd69;
	mul.f64 	%fd77, %fd5, %fd76;
	mul.f64 	%fd78, %fd14, %fd77;
	sub.f64 	%fd79, %fd6, %fd75;
	mul.f64 	%fd80, %fd69, %fd79;
	sub.f64 	%fd81, %fd80, %fd72;
	mul.f64 	%fd82, %fd14, %fd81;
	mul.f64 	%fd83, %fd72, %fd69;
	mul.f64 	%fd84, %fd7, %fd75;
	sub.f64 	%fd85, %fd83, %fd84;
	mul.f64 	%fd86, %fd14, %fd85;
	mul.f64 	%fd87, %fd50, 0d3FD3333333333333;
	mul.f64 	%fd88, %fd58, 0d3FECCCCCCCCCCCCD;
	sub.f64 	%fd89, %fd87, %fd88;
	fma.rn.f64 	%fd90, %fd78, 0d3FF3333333333333, %fd89;
	add.f64 	%fd91, %fd259, %fd90;
	mul.f64 	%fd92, %fd51, 0d3FD3333333333333;
	mul.f64 	%fd93, %fd62, 0d3FECCCCCCCCCCCCD;
	sub.f64 	%fd94, %fd92, %fd93;
	fma.rn.f64 	%fd95, %fd82, 0d3FF3333333333333, %fd94;
	add.f64 	%fd96, %fd260, %fd95;
	mul.f64 	%fd97, %fd52, 0d3FD3333333333333;
	mul.f64 	%fd98, %fd66, 0d3FECCCCCCCCCCCCD;
	sub.f64 	%fd99, %fd97, %fd98;
	fma.rn.f64 	%fd100, %fd86, 0d3FF3333333333333, %fd99;
	add.f64 	%fd101, %fd261, %fd100;
	sub.f64 	%fd102, %fd96, %fd91;
	mul.f64 	%fd103, %fd5, %fd102;
	mul.f64 	%fd104, %fd14, %fd103;
	sub.f64 	%fd105, %fd6, %fd101;
	mul.f64 	%fd106, %fd91, %fd105;
	sub.f64 	%fd107, %fd106, %fd96;
	mul.f64 	%fd108, %fd14, %fd107;
	mul.f64 	%fd109, %fd96, %fd91;
	mul.f64 	%fd110, %fd7, %fd101;
	sub.f64 	%fd111, %fd109, %fd110;
	mul.f64 	%fd112, %fd14, %fd111;
	mul.f64 	%fd113, %fd50, 0d3FCA12F684BDA12F;
	mul.f64 	%fd114, %fd58, 0d4004000000000000;
	sub.f64 	%fd115, %fd114, %fd113;
	mul.f64 	%fd116, %fd78, 0d4004BDA12F684BDA;
	sub.f64 	%fd117, %fd115, %fd116;
	fma.rn.f64 	%fd118, %fd104, 0d3FF4BDA12F684BDA, %fd117;
	add.f64 	%fd119, %fd259, %fd118;
	mul.f64 	%fd120, %fd51, 0d3FCA12F684BDA12F;
	mul.f64 	%fd121, %fd62, 0d4004000000000000;
	sub.f64 	%fd122, %fd121, %fd120;
	mul.f64 	%fd123, %fd82, 0d4004BDA12F684BDA;
	sub.f64 	%fd124, %fd122, %fd123;
	fma.rn.f64 	%fd125, %fd108, 0d3FF4BDA12F684BDA, %fd124;
	add.f64 	%fd126, %fd260, %fd125;
	mul.f64 	%fd127, %fd52, 0d3FCA12F684BDA12F;
	mul.f64 	%fd128, %fd66, 0d4004000000000000;
	sub.f64 	%fd129, %fd128, %fd127;
	mul.f64 	%fd130, %fd86, 0d4004BDA12F684BDA;
	sub.f64 	%fd131, %fd129, %fd130;
	fma.rn.f64 	%fd132, %fd112, 0d3FF4BDA12F684BDA, %fd131;
	add.f64 	%fd133, %fd261, %fd132;
	sub.f64 	%fd134, %fd126, %fd119;
	mul.f64 	%fd135, %fd5, %fd134;
	mul.f64 	%fd136, %fd14, %fd135;
	sub.f64 	%fd137, %fd6, %fd133;
	mul.f64 	%fd138, %fd119, %fd137;
	sub.f64 	%fd139, %fd138, %fd126;
	mul.f64 	%fd140, %fd14, %fd139;
	mul.f64 	%fd141, %fd126, %fd119;
	mul.f64 	%fd142, %fd7, %fd133;
	sub.f64 	%fd143, %fd141, %fd142;
	mul.f64 	%fd144, %fd14, %fd143;
	mul.f64 	%fd145, %fd58, 0d3FD5E00000000000;
	fma.rn.f64 	%fd146, %fd50, 0d3F9E3425ED097B42, %fd145;
	fma.rn.f64 	%fd147, %fd78, 0d3FA54BDA12F684BE, %fd146;
	fma.rn.f64 	%fd148, %fd104, 0d3FD99F425ED097B4, %fd147;
	fma.rn.f64 	%fd149, %fd136, 0d3FAFA00000000000, %fd148;
	add.f64 	%fd150, %fd259, %fd149;
	mul.f64 	%fd151, %fd62, 0d3FD5E00000000000;
	fma.rn.f64 	%fd152, %fd51, 0d3F9E3425ED097B42, %fd151;
	fma.rn.f64 	%fd153, %fd82, 0d3FA54BDA12F684BE, %fd152;
	fma.rn.f64 	%fd154, %fd108, 0d3FD99F425ED097B4, %fd153;
	fma.rn.f64 	%fd155, %fd140, 0d3FAFA00000000000, %fd154;
	add.f64 	%fd156, %fd260, %fd155;
	mul.f64 	%fd157, %fd66, 0d3FD5E00000000000;
	fma.rn.f64 	%fd158, %fd52, 0d3F9E3425ED097B42, %fd157;
	fma.rn.f64 	%fd159, %fd86, 0d3FA54BDA12F684BE, %fd158;
	fma.rn.f64 	%fd160, %fd112, 0d3FD99F425ED097B4, %fd159;
	fma.rn.f64 	%fd161, %fd144, 0d3FAFA00000000000, %fd160;
	add.f64 	%fd162, %fd261, %fd161;
	sub.f64 	%fd163, %fd156, %fd150;
	mul.f64 	%fd164, %fd5, %fd163;
	mul.f64 	%fd165, %fd14, %fd164;
	sub.f64 	%fd166, %fd6, %fd162;
	mul.f64 	%fd167, %fd150, %fd166;
	sub.f64 	%fd168, %fd167, %fd156;
	mul.f64 	%fd169, %fd14, %fd168;
	mul.f64 	%fd170, %fd156, %fd150;
	mul.f64 	%fd171, %fd7, %fd162;
	sub.f64 	%fd172, %fd170, %fd171;
	mul.f64 	%fd173, %fd14, %fd172;
	fma.rn.f64 	%fd174, %fd50, 0d3FB90EE643B990EE, %fd259;
	fma.rn.f64 	%fd175, %fd58, 0d0000000000000000, %fd174;
	fma.rn.f64 	%fd176, %fd78, 0d3FD9C3D02E2BB280, %fd175;
	fma.rn.f64 	%fd177, %fd104, 0d3FCAEF9F76166929, %fd176;
	fma.rn.f64 	%fd178, %fd136, 0d0000000000000000, %fd177;
	fma.rn.f64 	%fd15, %fd165, 0d3FD280A685DAB4B0, %fd178;
	fma.rn.f64 	%fd179, %fd50, 0d3FBA284BDA12F685, %fd259;
	fma.rn.f64 	%fd180, %fd58, 0d0000000000000000, %fd179;
	fma.rn.f64 	%fd181, %fd78, 0d3FD891F2747C9D1F, %fd180;
	fma.rn.f64 	%fd182, %fd104, 0d3FCF4ED097B425ED, %fd181;
	fma.rn.f64 	%fd183, %fd136, 0d3F93C92492492492, %fd182;
	fma.rn.f64 	%fd184, %fd165, 0d3FD0000000000000, %fd183;
	sub.f64 	%fd185, %fd15, %fd184;
	fma.rn.f64 	%fd187, %fd51, 0d3FB90EE643B990EE, %fd260;
	fma.rn.f64 	%fd188, %fd62, 0d0000000000000000, %fd187;
	fma.rn.f64 	%fd189, %fd82, 0d3FD9C3D02E2BB280, %fd188;
	fma.rn.f64 	%fd190, %fd108, 0d3FCAEF9F76166929, %fd189;
	fma.rn.f64 	%fd191, %fd140, 0d0000000000000000, %fd190;
	fma.rn.f64 	%fd16, %fd169, 0d3FD280A685DAB4B0, %fd191;
	fma.rn.f64 	%fd192, %fd51, 0d3FBA284BDA12F685, %fd260;
	fma.rn.f64 	%fd193, %fd62, 0d0000000000000000, %fd192;
	fma.rn.f64 	%fd194, %fd82, 0d3FD891F2747C9D1F, %fd193;
	fma.rn.f64 	%fd195, %fd108, 0d3FCF4ED097B425ED, %fd194;
	fma.rn.f64 	%fd196, %fd140, 0d3F93C92492492492, %fd195;
	fma.rn.f64 	%fd197, %fd169, 0d3FD0000000000000, %fd196;
	sub.f64 	%fd198, %fd16, %fd197;
	fma.rn.f64 	%fd200, %fd52, 0d3FB90EE643B990EE, %fd261;
	fma.rn.f64 	%fd201, %fd66, 0d0000000000000000, %fd200;
	fma.rn.f64 	%fd202, %fd86, 0d3FD9C3D02E2BB280, %fd201;
	fma.rn.f64 	%fd203, %fd112, 0d3FCAEF9F76166929, %fd202;
	fma.rn.f64 	%fd204, %fd144, 0d0000000000000000, %fd203;
	fma.rn.f64 	%fd17, %fd173, 0d3FD280A685DAB4B0, %fd204;
	fma.rn.f64 	%fd205, %fd52, 0d3FBA284BDA12F685, %fd261;
	fma.rn.f64 	%fd206, %fd66, 0d0000000000000000, %fd205;
	fma.rn.f64 	%fd207, %fd86, 0d3FD891F2747C9D1F, %fd206;
	fma.rn.f64 	%fd208, %fd112, 0d3FCF4ED097B425ED, %fd207;
	fma.rn.f64 	%fd209, %fd144, 0d3F93C92492492492, %fd208;
	fma.rn.f64 	%fd210, %fd173, 0d3FD0000000000000, %fd209;
	sub.f64 	%fd211, %fd17, %fd210;
	setp.nan.f64 	%p7, %fd185, %fd185;
	abs.f64 	%fd212, %fd259;
	abs.f64 	%fd213, %fd50;
	add.f64 	%fd214, %fd212, %fd213;
	add.f64 	%fd215, %fd214, 0d39B4484BFEEBC2A0;
	div.rn.f64 	%fd216, %fd185, %fd215;
	abs.f64 	%fd217, %fd216;
	max.f64 	%fd218, %fd217, 0d0000000000000000;
	setp.nan.f64 	%p8, %fd198, %fd198;
	abs.f64 	%fd219, %fd260;
	abs.f64 	%fd220, %fd51;
	add.f64 	%fd221, %fd219, %fd220;
	add.f64 	%fd222, %fd221, 0d39B4484BFEEBC2A0;
	div.rn.f64 	%fd223, %fd198, %fd222;
	abs.f64 	%fd224, %fd223;
	max.f64 	%fd225, %fd218, %fd224;
	setp.nan.f64 	%p9, %fd211, %fd211;
	or.pred  	%p10, %p9, %p8;
	or.pred  	%p2, %p10, %p7;
	not.pred 	%p12, %p2;
	abs.f64 	%fd226, %fd261;
	abs.f64 	%fd227, %fd52;
	add.f64 	%fd228, %fd226, %fd227;
	add.f64 	%fd229, %fd228, 0d39B4484BFEEBC2A0;
	div.rn.f64 	%fd230, %fd211, %fd229;
	abs.f64 	%fd231, %fd230;
	max.f64 	%fd232, %fd225, %fd231;
	div.rn.f64 	%fd18, %fd232, 0d3DDB7CDFD9D7BDBB;
	setp.leu.f64 	%p13, %fd18, 0d3FF0000000000000;
	and.pred  	%p14, %p13, %p12;
	@%p14 bra 	$L__BB0_10;
	@%p12 bra 	$L__BB0_6;
	mul.f64 	%fd262, %fd14, 0d3FB999999999999A;
	bra.uni 	$L__BB0_14;
$L__BB0_6:
	{
	.reg .b32 %temp; 
	mov.b64 	{%temp, %r3}, %fd18;
	}
	setp.neu.f64 	%p19, %fd18, 0d0000000000000000;
	@%p19 bra 	$L__BB0_8;
	setp.lt.s32 	%p21, %r2, 0;
	setp.eq.s32 	%p22, %r8, 1072693248;
	selp.b32 	%r12, %r3, 0, %p22;
	or.b32  	%r13, %r12, 2146435072;
	selp.b32 	%r14, %r13, %r12, %p21;
	mov.b32 	%r15, 0;
	mov.b64 	%fd257, {%r15, %r14};
	bra.uni 	$L__BB0_9;
$L__BB0_8:
	setp.lt.s32 	%p20, %r3, 0;
	{ // callseq 1, 0
	.param .b64 param0;
	st.param.f64 	[param0], %fd18;
	.param .b64 param1;
	st.param.f64 	[param1], 0dBFD0000000000000;
	.param .b64 retval0;
	call.uni (retval0), 
	__internal_accurate_pow, 
	(
	param0, 
	param1
	);
	ld.param.f64 	%fd239, [retval0];
	} // callseq 1
	selp.f64 	%fd257, 0dFFF8000000000000, %fd239, %p20;
$L__BB0_9:
	setp.lt.s32 	%p23, %r3, 0;
	add.f64 	%fd241, %fd18, 0dBFD0000000000000;
	{
	.reg .b32 %temp; 
	mov.b64 	{%temp, %r16}, %fd241;
	}
	and.b32  	%r17, %r16, 2146435072;
	setp.eq.s32 	%p24, %r17, 2146435072;
	setp.eq.f64 	%p25, %fd18, 0d7FF0000000000000;
	setp.lt.s32 	%p26, %r2, 0;
	selp.b32 	%r18, 0, 2146435072, %p26;
	or.b32  	%r19, %r18, -2147483648;
	selp.b32 	%r20, %r19, %r18, %p1;
	selp.b32 	%r21, %r20, %r18, %p23;
	mov.b32 	%r22, 0;
	mov.b64 	%fd242, {%r22, %r21};
	selp.f64 	%fd243, %fd242, %fd257, %p24;
	selp.f64 	%fd244, %fd243, %fd257, %p25;
	setp.eq.f64 	%p27, %fd18, 0d3FF0000000000000;
	selp.f64 	%fd245, 0d3FF0000000000000, %fd244, %p27;
	mul.f64 	%fd246, %fd14, 0d3FECCCCCCCCCCCCD;
	mul.f64 	%fd247, %fd246, %fd245;
	mul.f64 	%fd248, %fd14, 0d3FB999999999999A;
	max.f64 	%fd262, %fd247, %fd248;
	bra.uni 	$L__BB0_14;
$L__BB0_10:
	setp.leu.f64 	%p15, %fd18, 0d3F28C5C9A34CA0C3;
	@%p15 bra 	$L__BB0_12;
	mul.f64 	%fd233, %fd14, 0d3FECCCCCCCCCCCCD;
	{
	.reg .b32 %temp; 
	mov.b64 	{%temp, %r10}, %fd18;
	}
	setp.lt.s32 	%p16, %r10, 0;
	{ // callseq 0, 0
	.param .b64 param0;
	st.param.f64 	[param0], %fd18;
	.param .b64 param1;
	st.param.f64 	[param1], 0dBFC999999999999A;
	.param .b64 retval0;
	call.uni (retval0), 
	__internal_accurate_pow, 
	(
	param0, 
	param1
	);
	ld.param.f64 	%fd234, [retval0];
	} // callseq 0
	selp.f64 	%fd236, 0dFFF8000000000000, %fd234, %p16;
	setp.eq.f64 	%p17, %fd18, 0d3FF0000000000000;
	selp.f64 	%fd237, 0d3FF0000000000000, %fd236, %p17;
	mul.f64 	%fd258, %fd233, %fd237;
	bra.uni 	$L__BB0_13;
$L__BB0_12:
	mul.f64 	%fd258, %fd14, 0d4014000000000000;
$L__BB0_13:
	min.f64 	%fd238, %fd4, %fd258;
	max.f64 	%fd262, %fd238, 0d3BC79CA10C924223;
	add.f64 	%fd263, %fd263, %fd14;
	mov.f64 	%fd259, %fd15;
	mov.f64 	%fd260, %fd16;
	mov.f64 	%fd261, %fd17;
$L__BB0_14:
	ld.param.f64 	%fd251, [_Z9intDriverddiPKdPd_param_1];
	setp.lt.f64 	%p28, %fd263, %fd251;
	@%p28 bra 	$L__BB0_3;
$L__BB0_15:
	ld.param.u32 	%r24, [_Z9intDriverddiPKdPd_param_2];
	st.global.f64 	[%rd1], %fd259;
	mul.wide.s32 	%rd13, %r24, 8;
	add.s64 	%rd14, %rd1, %rd13;
	st.global.f64 	[%rd14], %fd260;
	add.s64 	%rd15, %rd14, %rd13;
	st.global.f64 	[%rd15], %fd261;
$L__BB0_16:
	ret;

}
.func  (.param .b64 func_retval0) __internal_accurate_pow(
	.param .b64 __internal_accurate_pow_param_0,
	.param .b64 __internal_accurate_pow_param_1
)
{
	.reg .pred 	%p<8>;
	.reg .b32 	%r<49>;
	.reg .b32 	%f<3>;
	.reg .b64 	%fd<109>;

	ld.param.f64 	%fd10, [__internal_accurate_pow_param_0];
	ld.param.f64 	%fd11, [__internal_accurate_pow_param_1];
	{
	.reg .b32 %temp; 
	mov.b64 	{%temp, %r46}, %fd10;
	}
	{
	.reg .b32 %temp; 
	mov.b64 	{%r45, %temp}, %fd10;
	}
	shr.u32 	%r47, %r46, 20;
	setp.gt.u32 	%p1, %r46, 1048575;
	@%p1 bra 	$L__BB1_2;
	mul.f64 	%fd12, %fd10, 0d4350000000000000;
	{
	.reg .b32 %temp; 
	mov.b64 	{%temp, %r46}, %fd12;
	}
	{
	.reg .b32 %temp; 
	mov.b64 	{%r45, %temp}, %fd12;
	}
	shr.u32 	%r16, %r46, 20;
	add.s32 	%r47, %r16, -54;
$L__BB1_2:
	add.s32 	%r48, %r47, -1023;
	and.b32  	%r17, %r46, -2146435073;
	or.b32  	%r18, %r17, 1072693248;
	mov.b64 	%fd107, {%r45, %r18};
	setp.lt.u32 	%p2, %r18, 1073127583;
	@%p2 bra 	$L__BB1_4;
	{
	.reg .b32 %temp; 
	mov.b64 	{%r19, %temp}, %fd107;
	}
	{
	.reg .b32 %temp; 
	mov.b64 	{%temp, %r20}, %fd107;
	}
	add.s32 	%r21, %r20, -1048576;
	mov.b64 	%fd107, {%r19, %r21};
	add.s32 	%r48, %r47, -1022;
$L__BB1_4:
	add.f64 	%fd13, %fd107, 0dBFF0000000000000;
	add.f64 	%fd14, %fd107, 0d3FF0000000000000;
	rcp.approx.ftz.f64 	%fd15, %fd14;
	neg.f64 	%fd16, %fd14;
	fma.rn.f64 	%fd17, %fd16, %fd15, 0d3FF0000000000000;
	fma.rn.f64 	%fd18, %fd17, %fd17, %fd17;
	fma.rn.f64 	%fd19, %fd18, %fd15, %fd15;
	mul.f64 	%fd20, %fd13, %fd19;
	fma.rn.f64 	%fd21, %fd13, %fd19, %fd20;
	mul.f64 	%fd22, %fd21, %fd21;
	fma.rn.f64 	%fd23, %fd22, 0d3EB0F5FF7D2CAFE2, 0d3ED0F5D241AD3B5A;
	fma.rn.f64 	%fd24, %fd23, %fd22, 0d3EF3B20A75488A3F;
	fma.rn.f64 	%fd25, %fd24, %fd22, 0d3F1745CDE4FAECD5;
	fma.rn.f64 	%fd26, %fd25, %fd22, 0d3F3C71C7258A578B;
	fma.rn.f64 	%fd27, %fd26, %fd22, 0d3F6249249242B910;
	fma.rn.f64 	%fd28, %fd27, %fd22, 0d3F89999999999DFB;
	sub.f64 	%fd29, %fd13, %fd21;
	add.f64 	%fd30, %fd29, %fd29;
	neg.f64 	%fd31, %fd21;
	fma.rn.f64 	%fd32, %fd31, %fd13, %fd30;
	mul.f64 	%fd33, %fd19, %fd32;
	fma.rn.f64 	%fd34, %fd22, %fd28, 0d3FB5555555555555;
	mov.f64 	%fd35, 0d3FB5555555555555;
	sub.f64 	%fd36, %fd35, %fd34;
	fma.rn.f64 	%fd37, %fd22, %fd28, %fd36;
	add.f64 	%fd38, %fd37, 0dBC46A4CB00B9E7B0;
	add.f64 	%fd39, %fd34, %fd38;
	sub.f64 	%fd40, %fd34, %fd39;
	add.f64 	%fd41, %fd38, %fd40;
	mul.rn.f64 	%fd42, %fd21, %fd21;
	neg.f64 	%fd43, %fd42;
	fma.rn.f64 	%fd44, %fd21, %fd21, %fd43;
	{
	.reg .b32 %temp; 
	mov.b64 	{%r22, %temp}, %fd33;
	}
	{
	.reg .b32 %temp; 
	mov.b64 	{%temp, %r23}, %fd33;
	}
	add.s32 	%r24, %r23, 1048576;
	mov.b64 	%fd45, {%r22, %r24};
	fma.rn.f64 	%fd46, %fd21, %fd45, %fd44;
	mul.rn.f64 	%fd47, %fd42, %fd21;
	neg.f64 	%fd48, %fd47;
	fma.rn.f64 	%fd49, %fd42, %fd21, %fd48;
	fma.rn.f64 	%fd50, %fd42, %fd33, %fd49;
	fma.rn.f64 	%fd51, %fd46, %fd21, %fd50;
	mul.rn.f64 	%fd52, %fd39, %fd47;
	neg.f64 	%fd53, %fd52;
	fma.rn.f64 	%fd54, %fd39, %fd47, %fd53;
	fma.rn.f64 	%fd55, %fd39, %fd51, %fd54;
	fma.rn.f64 	%fd56, %fd41, %fd47, %fd55;
	add.f64 	%fd57, %fd52, %fd56;
	sub.f64 	%fd58, %fd52, %fd57;
	add.f64 	%fd59, %fd56, %fd58;
	add.f64 	%fd60, %fd21, %fd57;
	sub.f64 	%fd61, %fd21, %fd60;
	add.f64 	%fd62, %fd57, %fd61;
	add.f64 	%fd63, %fd59, %fd62;
	add.f64 	%fd64, %fd33, %fd63;
	add.f64 	%fd65, %fd60, %fd64;
	sub.f64 	%fd66, %fd60, %fd65;
	add.f64 	%fd67, %fd64, %fd66;
	xor.b32  	%r25, %r48, -2147483648;
	mov.b32 	%r26, 1127219200;
	mov.b64 	%fd68, {%r25, %r26};
	mov.b32 	%r27, -2147483648;
	mov.b64 	%fd69, {%r27, %r26};
	sub.f64 	%fd70, %fd68, %fd69;
	fma.rn.f64 	%fd71, %fd70, 0d3FE62E42FEFA39EF, %fd65;
	fma.rn.f64 	%fd72, %fd70, 0dBFE62E42FEFA39EF, %fd71;
	sub.f64 	%fd73, %fd72, %fd65;
	sub.f64 	%fd74, %fd67, %fd73;
	fma.rn.f64 	%fd75, %fd70, 0d3C7ABC9E3B39803F, %fd74;
	add.f64 	%fd76, %fd71, %fd75;
	sub.f64 	%fd77, %fd71, %fd76;
	add.f64 	%fd78, %fd75, %fd77;
	{
	.reg .b32 %temp; 
	mov.b64 	{%temp, %r28}, %fd11;
	}
	{
	.reg .b32 %temp; 
	mov.b64 	{%r29, %temp}, %fd11;
	}
	shl.b32 	%r30, %r28, 1;
	setp.gt.u32 	%p3, %r30, -33554433;
	and.b32  	%r31, %r28, -15728641;
	selp.b32 	%r32, %r31, %r28, %p3;
	mov.b64 	%fd79, {%r29, %r32};
	mul.rn.f64 	%fd80, %fd76, %fd79;
	neg.f64 	%fd81, %fd80;
	fma.rn.f64 	%fd82, %fd76, %fd79, %fd81;
	fma.rn.f64 	%fd83, %fd78, %fd79, %fd82;
	add.f64 	%fd4, %fd80, %fd83;
	sub.f64 	%fd84, %fd80, %fd4;
	add.f64 	%fd5, %fd83, %fd84;
	fma.rn.f64 	%fd85, %fd4, 0d3FF71547652B82FE, 0d4338000000000000;
	{
	.reg .b32 %temp; 
	mov.b64 	{%r13, %temp}, %fd85;
	}
	mov.f64 	%fd86, 0dC338000000000000;
	add.rn.f64 	%fd87, %fd85, %fd86;
	fma.rn.f64 	%fd88, %fd87, 0dBFE62E42FEFA39EF, %fd4;
	fma.rn.f64 	%fd89, %fd87, 0dBC7ABC9E3B39803F, %fd88;
	fma.rn.f64 	%fd90, %fd89, 0d3E5ADE1569CE2BDF, 0d3E928AF3FCA213EA;
	fma.rn.f64 	%fd91, %fd90, %fd89, 0d3EC71DEE62401315;
	fma.rn.f64 	%fd92, %fd91, %fd89, 0d3EFA01997C89EB71;
	fma.rn.f64 	%fd93, %fd92, %fd89, 0d3F2A01A014761F65;
	fma.rn.f64 	%fd94, %fd93, %fd89, 0d3F56C16C1852B7AF;
	fma.rn.f64 	%fd95, %fd94, %fd89, 0d3F81111111122322;
	fma.rn.f64 	%fd96, %fd95, %fd89, 0d3FA55555555502A1;
	fma.rn.f64 	%fd97, %fd96, %fd89, 0d3FC5555555555511;
	fma.rn.f64 	%fd98, %fd97, %fd89, 0d3FE000000000000B;
	fma.rn.f64 	%fd99, %fd98, %fd89, 0d3FF0000000000000;
	fma.rn.f64 	%fd100, %fd99, %fd89, 0d3FF0000000000000;
	{
	.reg .b32 %temp; 
	mov.b64 	{%r14, %temp}, %fd100;
	}
	{
	.reg .b32 %temp; 
	mov.b64 	{%temp, %r15}, %fd100;
	}
	shl.b32 	%r33, %r13, 20;
	add.s32 	%r34, %r33, %r15;
	mov.b64 	%fd108, {%r14, %r34};
	{
	.reg .b32 %temp; 
	mov.b64 	{%temp, %r35}, %fd4;
	}
	mov.b32 	%f2, %r35;
	abs.f32 	%f1, %f2;
	setp.lt.f32 	%p4, %f1, 0f4086232B;
	@%p4 bra 	$L__BB1_7;
	setp.lt.f64 	%p5, %fd4, 0d0000000000000000;
	add.f64 	%fd101, %fd4, 0d7FF0000000000000;
	selp.f64 	%fd108, 0d0000000000000000, %fd101, %p5;
	setp.geu.f32 	%p6, %f1, 0f40874800;
	@%p6 bra 	$L__BB1_7;
	shr.u32 	%r36, %r13, 31;
	add.s32 	%r37, %r13, %r36;
	shr.s32 	%r38, %r37, 1;
	shl.b32 	%r39, %r38, 20;
	add.s32 	%r40, %r15, %r39;
	mov.b64 	%fd102, {%r14, %r40};
	sub.s32 	%r41, %r13, %r38;
	shl.b32 	%r42, %r41, 20;
	add.s32 	%r43, %r42, 1072693248;
	mov.b32 	%r44, 0;
	mov.b64 	%fd103, {%r44, %r43};
	mul.f64 	%fd108, %fd103, %fd102;
$L__BB1_7:
	abs.f64 	%fd104, %fd108;
	setp.eq.f64 	%p7, %fd104, 0d7FF0000000000000;
	fma.rn.f64 	%fd105, %fd108, %fd5, %fd108;
	selp.f64 	%fd106, %fd108, %fd105, %p7;
	st.param.f64 	[func_retval0], %fd106;
	ret;

}


// ===== COMPILED SASS (sm_100) =====

	.target	sm_100

	.elftype	@"ET_EXEC"


//--------------------- .note.nv.tkinfo           --------------------------
	.section	.note.nv.tkinfo,"",@"SHT_NOTE"
	.sectionflags	@"SHF_NOTE_NV_TKINFO"
	.tkinfo
        /*0018*/ 	.word	0x00000002
        /*0030*/ 	.string	""
        /*0030*/ 	.string	"ptxas"
        /*0030*/ 	.string	"Cuda compilation tools, release 13.0, V13.0.88"
        /*0030*/ 	.string	"Build cuda_13.0.r13.0/compiler.36424714_0"
        /*0030*/ 	.string	"-arch sm_100 -m 64 "



//--------------------- .note.nv.cuinfo           --------------------------
	.section	.note.nv.cuinfo,"",@"SHT_NOTE"
	.sectionflags	@"SHF_NOTE_NV_CUINFO"
        /*0018*/ 	.short	0x0002
        /*001a*/ 	.short	0x0064
        /*001c*/ 	.short	0x0082
	.zero		2


//--------------------- .nv.info                  --------------------------
	.section	.nv.info,"",@"SHT_CUDA_INFO"
	.align	4


	//----- nvinfo : EIATTR_REGCOUNT
	.align		4
        /*0000*/ 	.byte	0x04, 0x2f
        /*0002*/ 	.short	(.L_1 - .L_0)
	.align		4
.L_0:
        /*0004*/ 	.word	index@(_Z9intDriverddiPKdPd)
        /*0008*/ 	.word	0x00000040


	//----- nvinfo : EIATTR_FRAME_SIZE
	.align		4
.L_1:
        /*000c*/ 	.byte	0x04, 0x11
        /*000e*/ 	.short	(.L_3 - .L_2)
	.align		4
.L_2:
        /*0010*/ 	.word	index@($_Z9intDriverddiPKdPd$__internal_accurate_pow)
        /*0014*/ 	.word	0x00000000


	//----- nvinfo : EIATTR_FRAME_SIZE
	.align		4
.L_3:
        /*0018*/ 	.byte	0x04, 0x11
        /*001a*/ 	.short	(.L_5 - .L_4)
	.align		4
.L_4:
        /*001c*/ 	.word	index@($__internal_0_$__cuda_sm20_div_rn_f64_full)
        /*0020*/ 	.word	0x00000000


	//----- nvinfo : EIATTR_FRAME_SIZE
	.align		4
.L_5:
        /*0024*/ 	.byte	0x04, 0x11
        /*0026*/ 	.short	(.L_7 - .L_6)
	.align		4
.L_6:
        /*0028*/ 	.word	index@(_Z9intDriverddiPKdPd)
        /*002c*/ 	.word	0x00000000


	//----- nvinfo : EIATTR_MIN_STACK_SIZE
	.align		4
.L_7:
        /*0030*/ 	.byte	0x04, 0x12
        /*0032*/ 	.short	(.L_9 - .L_8)
	.align		4
.L_8:
        /*0034*/ 	.word	index@(_Z9intDriverddiPKdPd)
        /*0038*/ 	.word	0x00000000
.L_9:


//--------------------- .nv.compat                --------------------------
	.section	.nv.compat,"",@"SHT_CUDA_COMPAT_INFO"
	.align	4
        /*0000*/ 	.byte	0x02, 0x09, 0x00, 0x00, 0x02, 0x02, 0x01, 0x00, 0x02, 0x05, 0x05, 0x00, 0x03, 0x07, 0x01, 0x01
        /*0010*/ 	.byte	0x02, 0x03, 0x00, 0x00, 0x02, 0x06, 0x01, 0x00, 0x04, 0x0b, 0x08, 0x00, 0x01, 0x00, 0x00, 0x00
        /*0020*/ 	.byte	0x00, 0x00, 0x00, 0x00


//--------------------- .nv.info._Z9intDriverddiPKdPd --------------------------
	.section	.nv.info._Z9intDriverddiPKdPd,"",@"SHT_CUDA_INFO"
	.sectionflags	@""
	.align	4


	//----- nvinfo : EIATTR_CUDA_API_VERSION
	.align		4
        /*0000*/ 	.byte	0x04, 0x37
        /*0002*/ 	.short	(.L_11 - .L_10)
.L_10:
        /*0004*/ 	.word	0x00000082


	//----- nvinfo : EIATTR_KPARAM_INFO
	.align		4
.L_11:
        /*0008*/ 	.byte	0x04, 0x17
        /*000a*/ 	.short	(.L_13 - .L_12)
.L_12:
        /*000c*/ 	.word	0x00000000
        /*0010*/ 	.short	0x0004
        /*0012*/ 	.short	0x0020
        /*0014*/ 	.byte	0x00, 0xf5, 0x21, 0x00


	//----- nvinfo : EIATTR_KPARAM_INFO
	.align		4
.L_13:
        /*0018*/ 	.byte	0x04, 0x17
        /*001a*/ 	.short	(.L_15 - .L_14)
.L_14:
        /*001c*/ 	.word	0x00000000
        /*0020*/ 	.short	0x0003
        /*0022*/ 	.short	0x0018
        /*0024*/ 	.byte	0x00, 0xf5, 0x21, 0x00


	//----- nvinfo : EIATTR_KPARAM_INFO
	.align		4
.L_15:
        /*0028*/ 	.byte	0x04, 0x17
        /*002a*/ 	.short	(.L_17 - .L_16)
.L_16:
        /*002c*/ 	.word	0x00000000
        /*0030*/ 	.short	0x0002
        /*0032*/ 	.short	0x0010
        /*0034*/ 	.byte	0x00, 0xf0, 0x11, 0x00


	//----- nvinfo : EIATTR_KPARAM_INFO
	.align		4
.L_17:
        /*0038*/ 	.byte	0x04, 0x17
        /*003a*/ 	.short	(.L_19 - .L_18)
.L_18:
        /*003c*/ 	.word	0x00000000
        /*0040*/ 	.short	0x0001
        /*0042*/ 	.short	0x0008
        /*0044*/ 	.byte	0x00, 0xf0, 0x21, 0x00


	//----- nvinfo : EIATTR_KPARAM_INFO
	.align		4
.L_19:
        /*0048*/ 	.byte	0x04, 0x17
        /*004a*/ 	.short	(.L_21 - .L_20)
.L_20:
        /*004c*/ 	.word	0x00000000
        /*0050*/ 	.short	0x0000
        /*0052*/ 	.short	0x0000
        /*0054*/ 	.byte	0x00, 0xf0, 0x21, 0x00


	//----- nvinfo : EIATTR_SPARSE_MMA_MASK
	.align		4
.L_21:
        /*0058*/ 	.byte	0x03, 0x50
        /*005a*/ 	.short	0x0000


	//----- nvinfo : EIATTR_MAXREG_COUNT
	.align		4
        /*005c*/ 	.byte	0x03, 0x1b
        /*005e*/ 	.short	0x00ff


	//----- nvinfo : EIATTR_MERCURY_ISA_VERSION
	.align		4
        /*0060*/ 	.byte	0x03, 0x5f
        /*0062*/ 	.short	0x0101


	//----- nvinfo : EIATTR_VRC_CTA_INIT_COUNT
	.align		4
        /*0064*/ 	.byte	0x02, 0x4a
	.zero		1
	.zero		1


	//----- nvinfo : EIATTR_EXIT_INSTR_OFFSETS
	.align		4
        /*0068*/ 	.byte	0x04, 0x1c
        /*006a*/ 	.short	(.L_23 - .L_22)


	//   ....[0]....
.L_22:
        /*006c*/ 	.word	0x00000070


	//   ....[1]....
        /*0070*/ 	.word	0x00001d60


	//----- nvinfo : EIATTR_CRS_STACK_SIZE
	.align		4
.L_23:
        /*0074*/ 	.byte	0x04, 0x1e
        /*0076*/ 	.short	(.L_25 - .L_24)
.L_24:
        /*0078*/ 	.word	0x00000000


	//----- nvinfo : EIATTR_CBANK_PARAM_SIZE
	.align		4
.L_25:
        /*007c*/ 	.byte	0x03, 0x19
        /*007e*/ 	.short	0x0028


	//----- nvinfo : EIATTR_PARAM_CBANK
	.align		4
        /*0080*/ 	.byte	0x04, 0x0a
        /*0082*/ 	.short	(.L_27 - .L_26)
	.align		4
.L_26:
        /*0084*/ 	.word	index@(.nv.constant0._Z9intDriverddiPKdPd)
        /*0088*/ 	.short	0x0380
        /*008a*/ 	.short	0x0028


	//----- nvinfo : EIATTR_SW_WAR
	.align		4
.L_27:
        /*008c*/ 	.byte	0x04, 0x36
        /*008e*/ 	.short	(.L_29 - .L_28)
.L_28:
        /*0090*/ 	.word	0x00000008
.L_29:


//--------------------- .nv.callgraph             --------------------------
	.section	.nv.callgraph,"",@"SHT_CUDA_CALLGRAPH"
	.align	4
	.sectionentsize	8
	.align		4
        /*0000*/ 	.word	0x00000000
	.align		4
        /*0004*/ 	.word	0xffffffff
	.align		4
        /*0008*/ 	.word	0x00000000
	.align		4
        /*000c*/ 	.word	0xfffffffe
	.align		4
        /*0010*/ 	.word	0x00000000
	.align		4
        /*0014*/ 	.word	0xfffffffd
	.align		4
        /*0018*/ 	.word	0x00000000
	.align		4
        /*001c*/ 	.word	0xfffffffc


//--------------------- .text._Z9intDriverddiPKdPd --------------------------
	.section	.text._Z9intDriverddiPKdPd,"ax",@progbits
	.align	128
        .global         _Z9intDriverddiPKdPd
        .type           _Z9intDriverddiPKdPd,@function
        .size           _Z9intDriverddiPKdPd,(.L_x_27 - _Z9intDriverddiPKdPd)
        .other          _Z9intDriverddiPKdPd,@"STO_CUDA_ENTRY STV_DEFAULT"
_Z9intDriverddiPKdPd:
.text._Z9intDriverddiPKdPd:
[----:B------:R-:W-:Y:S01]  /*0000*/  LDC R1, c[0x0][0x37c] ;  /* 0x0000df00ff017b82 */ /* 0x000fe20000000800 */
[----:B------:R-:W0:Y:S07]  /*0010*/  S2R R5, SR_TID.X ;  /* 0x0000000000057919 */ /* 0x000e2e0000002100 */
[----:B------:R-:W1:Y:S01]  /*0020*/  LDC R23, c[0x0][0x390] ;  /* 0x0000e400ff177b82 */ /* 0x000e620000000800 */
[----:B------:R-:W0:Y:S01]  /*0030*/  LDCU UR4, c[0x0][0x360] ;  /* 0x00006c00ff0477ac */ /* 0x000e220008000800 */
[----:B------:R-:W0:Y:S02]  /*0040*/  S2R R0, SR_CTAID.X ;  /* 0x0000000000007919 */ /* 0x000e240000002500 */
[----:B0-----:R-:W-:-:S05]  /*0050*/  IMAD R5, R0, UR4, R5 ;  /* 0x0000000400057c24 */ /* 0x001fca000f8e0205 */
[----:B-1----:R-:W-:-:S13]  /*0060*/  ISETP.GE.AND P0, PT, R5, R23, PT ;  /* 0x000000170500720c */ /* 0x002fda0003f06270 */
[----:B------:R-:W-:Y:S05]  /*0070*/  @P0 EXIT ;  /* 0x000000000000094d */ /* 0x000fea0003800000 */
[----:B------:R-:W0:Y:S01]  /*0080*/  LDC.64 R8, c[0x0][0x3a0] ;  /* 0x0000e800ff087b82 */ /* 0x000e220000000a00 */
[----:B------:R-:W1:Y:S07]  /*0090*/  LDCU.64 UR8, c[0x0][0x358] ;  /* 0x00006b00ff0877ac */ /* 0x000e6e0008000a00 */
[----:B------:R-:W2:Y:S08]  /*00a0*/  LDC.64 R16, c[0x0][0x380] ;  /* 0x0000e000ff107b82 */ /* 0x000eb00000000a00 */
[----:B------:R-:W2:Y:S01]  /*00b0*/  LDC.64 R2, c[0x0][0x388] ;  /* 0x0000e200ff027b82 */ /* 0x000ea20000000a00 */
[----:B0-----:R-:W-:-:S07]  /*00c0*/  IMAD.WIDE R8, R5, 0x8, R8 ;  /* 0x0000000805087825 */ /* 0x001fce00078e0208 */
[----:B------:R-:W0:Y:S01]  /*00d0*/  LDC.64 R18, c[0x0][0x398] ;  /* 0x0000e600ff127b82 */ /* 0x000e220000000a00 */
[----:B-1----:R1:W5:Y:S01]  /*00e0*/  LDG.E.64 R10, desc[UR8][R8.64] ;  /* 0x00000008080a7981 */ /* 0x002362000c1e1b00 */
[----:B------:R-:W-:-:S04]  /*00f0*/  IMAD.WIDE R12, R23, 0x8, R8 ;  /* 0x00000008170c7825 */ /* 0x000fc800078e0208 */
[----:B------:R-:W-:Y:S02]  /*0100*/  IMAD.WIDE R14, R23, 0x8, R12 ;  /* 0x00000008170e7825 */ /* 0x000fe400078e020c */
[----:B------:R-:W5:Y:S04]  /*0110*/  LDG.E.64 R12, desc[UR8][R12.64] ;  /* 0x000000080c0c7981 */ /* 0x000f68000c1e1b00 */
[----:B------:R-:W5:Y:S01]  /*0120*/  LDG.E.64 R14, desc[UR8][R14.64] ;  /* 0x000000080e0e7981 */ /* 0x000f62000c1e1b00 */
[C-C-:B--2---:R-:W-:Y:S02]  /*0130*/  DSETP.GEU.AND P0, PT, R16.reuse, R2.reuse, PT ;  /* 0x000000021000722a */ /* 0x144fe40003f0e000 */
[----:B------:R-:W-:Y:S01]  /*0140*/  DADD R16, -R16, R2 ;  /* 0x0000000010107229 */ /* 0x000fe20000000102 */
[----:B0-----:R-:W-:-:S11]  /*0150*/  IMAD.WIDE R18, R5, 0x8, R18 ;  /* 0x0000000805127825 */ /* 0x001fd600078e0212 */
[----:B-1----:R-:W-:Y:S05]  /*0160*/  @P0 BRA `(.L_x_0) ;  /* 0x0000001800e40947 */ /* 0x002fea0003800000 */
[C---:B------:R-:W-:Y:S01]  /*0170*/  IMAD.WIDE R20, R23.reuse, 0x8, R18 ;  /* 0x0000000817147825 */ /* 0x040fe200078e0212 */
[----:B------:R-:W0:Y:S01]  /*0180*/  LDCU.64 UR4, c[0x0][0x380] ;  /* 0x00007000ff0477ac */ /* 0x000e220008000a00 */
[----:B------:R-:W5:Y:S01]  /*0190*/  LDG.E.64 R18, desc[UR8][R18.64] ;  /* 0x0000000812127981 */ /* 0x000f62000c1e1b00 */
[----:B------:R-:W1:Y:S01]  /*01a0*/  LDCU.64 UR10, c[0x0][0x388] ;  /* 0x00007100ff0a77ac */ /* 0x000e620008000a00 */
[----:B------:R-:W-:Y:S02]  /*01b0*/  IMAD.WIDE R22, R23, 0x8, R20 ;  /* 0x0000000817167825 */ /* 0x000fe400078e0214 */
[----:B------:R-:W5:Y:S04]  /*01c0*/  LDG.E.64 R20, desc[UR8][R20.64] ;  /* 0x0000000814147981 */ /* 0x000f68000c1e1b00 */
[----:B------:R-:W5:Y:S01]  /*01d0*/  LDG.E.64 R22, desc[UR8][R22.64] ;  /* 0x0000000816167981 */ /* 0x000f62000c1e1b00 */
[----:B------:R-:W-:Y:S01]  /*01e0*/  DMUL R4, |R16|, 0.5 ;  /* 0x3fe0000010047828 */ /* 0x000fe20000000200 */
[----:B------:R-:W-:Y:S01]  /*01f0*/  BSSY.RECONVERGENT B0, `(.L_x_0) ;  /* 0x00001b0000007945 */ /* 0x000fe20003800200 */
[----:B0-----:R-:W-:-:S02]  /*0200*/  IMAD.U32 R24, RZ, RZ, UR4 ;  /* 0x00000004ff187e24 */ /* 0x001fc4000f8e00ff */
[----:B-1----:R-:W-:-:S07]  /*0210*/  IMAD.U32 R25, RZ, RZ, UR5 ;  /* 0x00000005ff197e24 */ /* 0x002fce000f8e00ff */
.L_x_18:
[----:B------:R-:W-:Y:S01]  /*0220*/  DADD R2, -R24, UR10 ;  /* 0x0000000a18027e29 */ /* 0x000fe20008000100 */
[----:B------:R-:W-:Y:S01]  /*0230*/  IMAD.MOV.U32 R33, RZ, RZ, R5 ;  /* 0x000000ffff217224 */ /* 0x000fe200078e0005 */
[----:B-----5:R-:W-:Y:S01]  /*0240*/  DMUL R26, R14, R22 ;  /* 0x000000160e1a7228 */ /* 0x020fe20000000000 */
[----:B------:R-:W-:Y:S01]  /*0250*/  IMAD.MOV.U32 R29, RZ, RZ, R4 ;  /* 0x000000ffff1d7224 */ /* 0x000fe200078e0004 */
[----:B------:R-:W-:Y:S01]  /*0260*/  DADD R6, -R10, R12 ;  /* 0x000000000a067229 */ /* 0x000fe2000000010c */
[----:B------:R-:W-:Y:S01]  /*0270*/  UMOV UR4, 0x9999999a ;  /* 0x9999999a00047882 */ /* 0x000fe20000000000 */
[----:B------:R-:W-:Y:S01]  /*0280*/  UMOV UR5, 0x3fc99999 ;  /* 0x3fc9999900057882 */ /* 0x000fe20000000000 */
[----:B------:R-:W-:Y:S01]  /*0290*/  UMOV UR14, 0x43b990ee ;  /* 0x43b990ee000e7882 */ /* 0x000fe20000000000 */
[----:B------:R-:W-:Y:S01]  /*02a0*/  DSETP.MIN.AND P0, P1, R2, R4, PT ;  /* 0x000000040200722a */ /* 0x000fe20003900000 */
[----:B------:R-:W-:Y:S01]  /*02b0*/  UMOV UR15, 0x3fb90ee6 ;  /* 0x3fb90ee6000f7882 */ /* 0x000fe20000000000 */
[----:B------:R-:W-:Y:S01]  /*02c0*/  IMAD.MOV.U32 R0, RZ, RZ, R3 ;  /* 0x000000ffff007224 */ /* 0x000fe200078e0003 */
[----:B------:R-:W-:Y:S01]  /*02d0*/  DADD R4, -R14, R20 ;  /* 0x000000000e047229 */ /* 0x000fe20000000114 */
[----:B------:R-:W-:Y:S01]  /*02e0*/  UMOV UR20, 0xda12f685 ;  /* 0xda12f68500147882 */ /* 0x000fe20000000000 */
[----:B------:R-:W-:Y:S01]  /*02f0*/  DFMA R30, R10, R12, -R26 ;  /* 0x0000000c0a1e722b */ /* 0x000fe2000000081a */
[----:B------:R-:W-:Y:S01]  /*0300*/  UMOV UR21, 0x3fba284b ;  /* 0x3fba284b00157882 */ /* 0x000fe20000000000 */
[----:B------:R-:W-:Y:S01]  /*0310*/  FSEL R35, R0, R33, P0 ;  /* 0x0000002100237208 */ /* 0x000fe20000000000 */
[----:B------:R-:W-:Y:S01]  /*0320*/  DMUL R6, R18, R6 ;  /* 0x0000000612067228 */ /* 0x000fe20000000000 */
[----:B------:R-:W-:Y:S01]  /*0330*/  SEL R26, R2, R29, P0 ;  /* 0x0000001d021a7207 */ /* 0x000fe20000000000 */
[----:B------:R-:W-:Y:S01]  /*0340*/  UMOV UR6, 0x12f684be ;  /* 0x12f684be00067882 */ /* 0x000fe20000000000 */
[----:B------:R-:W-:Y:S01]  /*0350*/  DFMA R4, R10, R4, -R12 ;  /* 0x000000040a04722b */ /* 0x000fe2000000080c */
[----:B------:R-:W-:Y:S01]  /*0360*/  UMOV UR7, 0x3fa54bda ;  /* 0x3fa54bda00077882 */ /* 0x000fe20000000000 */
[----:B------:R-:W-:Y:S01]  /*0370*/  UMOV UR22, 0x747c9d1f ;  /* 0x747c9d1f00167882 */ /* 0x000fe20000000000 */
[----:B------:R-:W-:Y:S01]  /*0380*/  @P1 LOP3.LUT R35, R33, 0x80000, RZ, 0xfc, !PT ;  /* 0x0008000021231812 */ /* 0x000fe200078efcff */
[----:B------:R-:W-:Y:S01]  /*0390*/  UMOV UR23, 0x3fd891f2 ;  /* 0x3fd891f200177882 */ /* 0x000fe20000000000 */
[----:B------:R-:W-:Y:S01]  /*03a0*/  UMOV UR16, 0x2e2bb280 ;  /* 0x2e2bb28000107882 */ /* 0x000fe20000000000 */
[----:B------:R-:W-:Y:S01]  /*03b0*/  UMOV UR17, 0x3fd9c3d0 ;  /* 0x3fd9c3d000117882 */ /* 0x000fe20000000000 */
[----:B------:R-:W-:Y:S01]  /*03c0*/  UMOV UR12, 0x5ed097b4 ;  /* 0x5ed097b4000c7882 */ /* 0x000fe20000000000 */
[----:B------:R-:W-:Y:S01]  /*03d0*/  IMAD.MOV.U32 R27, RZ, RZ, R35 ;  /* 0x000000ffff1b7224 */ /* 0x000fe200078e0023 */
[----:B------:R-:W-:Y:S01]  /*03e0*/  UMOV UR13, 0x3fd99f42 ;  /* 0x3fd99f42000d7882 */ /* 0x000fe20000000000 */
[----:B------:R-:W-:Y:S01]  /*03f0*/  UMOV UR18, 0x76166929 ;  /* 0x7616692900127882 */ /* 0x000fe20000000000 */
[----:B------:R-:W-:Y:S01]  /*0400*/  UMOV UR19, 0x3fcaef9f ;  /* 0x3fcaef9f00137882 */ /* 0x000fe20000000000 */
[----:B------:R-:W-:Y:S01]  /*0410*/  UMOV UR24, 0x97b425ed ;  /* 0x97b425ed00187882 */ /* 0x000fe20000000000 */
[----:B------:R-:W-:Y:S01]  /*0420*/  UMOV UR25, 0x3fcf4ed0 ;  /* 0x3fcf4ed000197882 */ /* 0x000fe20000000000 */
[C---:B------:R-:W-:Y:S01]  /*0430*/  DMUL R30, R26.reuse, R30 ;  /* 0x0000001e1a1e7228 */ /* 0x040fe20000000000 */
[----:B------:R-:W-:Y:S01]  /*0440*/  UMOV UR26, 0x92492492 ;  /* 0x92492492001a7882 */ /* 0x000fe20000000000 */
[C---:B------:R-:W-:Y:S01]  /*0450*/  DMUL R32, R26.reuse, R6 ;  /* 0x000000061a207228 */ /* 0x040fe20000000000 */
[----:B------:R-:W-:Y:S01]  /*0460*/  UMOV UR27, 0x3f93c924 ;  /* 0x3f93c924001b7882 */ /* 0x000fe20000000000 */
[----:B------:R-:W-:Y:S01]  /*0470*/  DMUL R4, R26, R4 ;  /* 0x000000041a047228 */ /* 0x000fe20000000000 */
[----:B------:R-:W-:Y:S03]  /*0480*/  BSSY.RECONVERGENT B1, `(.L_x_1) ;  /* 0x00000ba000017945 */ /* 0x000fe60003800200 */
[----:B------:R-:W-:-:S02]  /*0490*/  DFMA R28, R30, UR4, R14 ;  /* 0x000000041e1c7c2b */ /* 0x000fc4000800000e */
[----:B------:R-:W-:Y:S02]  /*04a0*/  DFMA R2, R32, UR4, R10 ;  /* 0x0000000420027c2b */ /* 0x000fe4000800000a */
[----:B------:R-:W-:Y:S01]  /*04b0*/  DFMA R6, R4, UR4, R12 ;  /* 0x0000000404067c2b */ /* 0x000fe2000800000c */
[----:B------:R-:W-:Y:S01]  /*04c0*/  UMOV UR4, 0xcccccccd ;  /* 0xcccccccd00047882 */ /* 0x000fe20000000000 */
[----:B------:R-:W-:Y:S02]  /*04d0*/  UMOV UR5, 0x3fcccccc ;  /* 0x3fcccccc00057882 */ /* 0x000fe40000000000 */
[----:B------:R-:W-:Y:S02]  /*04e0*/  DMUL R36, R22, R28 ;  /* 0x0000001c16247228 */ /* 0x000fe40000000000 */
[----:B------:R-:W-:Y:S02]  /*04f0*/  DADD R28, R20, -R28 ;  /* 0x00000000141c7229 */ /* 0x000fe4000000081c */
[----:B------:R-:W-:-:S04]  /*0500*/  DADD R34, -R2, R6 ;  /* 0x0000000002227229 */ /* 0x000fc80000000106 */
[C---:B------:R-:W-:Y:S02]  /*0510*/  DFMA R36, R2.reuse, R6, -R36 ;  /* 0x000000060224722b */ /* 0x040fe40000000824 */
[----:B------:R-:W-:Y:S02]  /*0520*/  DFMA R28, R2, R28, -R6 ;  /* 0x0000001c021c722b */ /* 0x000fe40000000806 */
[----:B------:R-:W-:-:S04]  /*0530*/  DMUL R34, R18, R34 ;  /* 0x0000002212227228 */ /* 0x000fc80000000000 */
[C---:B------:R-:W-:Y:S02]  /*0540*/  DMUL R38, R26.reuse, R36 ;  /* 0x000000241a267228 */ /* 0x040fe40000000000 */
[C---:B------:R-:W-:Y:S02]  /*0550*/  DMUL R52, R26.reuse, R28 ;  /* 0x0000001c1a347228 */ /* 0x040fe40000000000 */
[----:B------:R-:W-:-:S04]  /*0560*/  DMUL R36, R26, R34 ;  /* 0x000000221a247228 */ /* 0x000fc80000000000 */
[----:B------:R-:W-:Y:S02]  /*0570*/  DMUL R28, R38, UR4 ;  /* 0x00000004261c7c28 */ /* 0x000fe40008000000 */
[----:B------:R-:W-:Y:S02]  /*0580*/  DMUL R6, R52, UR4 ;  /* 0x0000000434067c28 */ /* 0x000fe40008000000 */
[----:B------:R-:W-:Y:S01]  /*0590*/  DMUL R2, R36, UR4 ;  /* 0x0000000424027c28 */ /* 0x000fe20008000000 */
[----:B------:R-:W-:Y:S01]  /*05a0*/  UMOV UR4, 0x33333333 ;  /* 0x3333333300047882 */ /* 0x000fe20000000000 */
[----:B------:R-:W-:Y:S02]  /*05b0*/  UMOV UR5, 0x3fb33333 ;  /* 0x3fb3333300057882 */ /* 0x000fe40000000000 */
[----:B------:R-:W-:Y:S02]  /*05c0*/  DFMA R28, R30, UR4, R28 ;  /* 0x000000041e1c7c2b */ /* 0x000fe4000800001c */
[----:B------:R-:W-:-:S02]  /*05d0*/  DFMA R6, R4, UR4, R6 ;  /* 0x0000000404067c2b */ /* 0x000fc40008000006 */
[----:B------:R-:W-:Y:S01]  /*05e0*/  DFMA R2, R32, UR4, R2 ;  /* 0x0000000420027c2b */ /* 0x000fe20008000002 */
[----:B------:R-:W-:Y:S01]  /*05f0*/  UMOV UR4, 0xcccccccd ;  /* 0xcccccccd00047882 */ /* 0x000fe20000000000 */
[----:B------:R-:W-:Y:S02]  /*0600*/  UMOV UR5, 0x3feccccc ;  /* 0x3feccccc00057882 */ /* 0x000fe40000000000 */
[----:B------:R-:W-:Y:S02]  /*0610*/  DADD R34, R14, R28 ;  /* 0x000000000e227229 */ /* 0x000fe4000000001c */
[----:B------:R-:W-:Y:S02]  /*0620*/  DADD R28, R12, R6 ;  /* 0x000000000c1c7229 */ /* 0x000fe40000000006 */
[----:B------:R-:W-:Y:S02]  /*0630*/  DADD R2, R10, R2 ;  /* 0x000000000a027229 */ /* 0x000fe40000000002 */
[----:B------:R-:W-:-:S02]  /*0640*/  DMUL R42, R38, UR4 ;  /* 0x00000004262a7c28 */ /* 0x000fc40008000000 */
[----:B------:R-:W-:Y:S02]  /*0650*/  DMUL R40, R22, R34 ;  /* 0x0000002216287228 */ /* 0x000fe40000000000 */
[----:B------:R-:W-:Y:S02]  /*0660*/  DADD R6, R20, -R34 ;  /* 0x0000000014067229 */ /* 0x000fe40000000822 */
[----:B------:R-:W-:-:S04]  /*0670*/  DADD R34, -R2, R28 ;  /* 0x0000000002227229 */ /* 0x000fc8000000011c */
[C---:B------:R-:W-:Y:S02]  /*0680*/  DFMA R40, R2.reuse, R28, -R40 ;  /* 0x0000001c0228722b */ /* 0x040fe40000000828 */
[----:B------:R-:W-:Y:S02]  /*0690*/  DFMA R6, R2, R6, -R28 ;  /* 0x000000060206722b */ /* 0x000fe4000000081c */
[----:B------:R-:W-:Y:S02]  /*06a0*/  DMUL R2, R36, UR4 ;  /* 0x0000000424027c28 */ /* 0x000fe40008000000 */
[----:B------:R-:W-:Y:S01]  /*06b0*/  DMUL R28, R52, UR4 ;  /* 0x00000004341c7c28 */ /* 0x000fe20008000000 */
[----:B------:R-:W-:Y:S01]  /*06c0*/  UMOV UR4, 0x33333333 ;  /* 0x3333333300047882 */ /* 0x000fe20000000000 */
[----:B------:R-:W-:Y:S01]  /*06d0*/  UMOV UR5, 0x3fd33333 ;  /* 0x3fd3333300057882 */ /* 0x000fe20000000000 */
[----:B------:R-:W-:Y:S02]  /*06e0*/  DMUL R34, R18, R34 ;  /* 0x0000002212227228 */ /* 0x000fe40000000000 */
[----:B------:R-:W-:-:S02]  /*06f0*/  DFMA R42, R30, UR4, -R42 ;  /* 0x000000041e2a7c2b */ /* 0x000fc4000800082a */
[----:B------:R-:W-:Y:S02]  /*0700*/  DMUL R44, R26, R40 ;  /* 0x000000281a2c7228 */ /* 0x000fe40000000000 */
[----:B------:R-:W-:Y:S02]  /*0710*/  DFMA R2, R32, UR4, -R2 ;  /* 0x0000000420027c2b */ /* 0x000fe40008000802 */
[----:B------:R-:W-:Y:S01]  /*0720*/  DFMA R28, R4, UR4, -R28 ;  /* 0x00000004041c7c2b */ /* 0x000fe2000800081c */
[----:B------:R-:W-:Y:S01]  /*0730*/  UMOV UR5, 0x3ff33333 ;  /* 0x3ff3333300057882 */ /* 0x000fe20000000000 */
[C---:B------:R-:W-:Y:S02]  /*0740*/  DMUL R34, R26.reuse, R34 ;  /* 0x000000221a227228 */ /* 0x040fe40000000000 */
[----:B------:R-:W-:Y:S02]  /*0750*/  DMUL R6, R26, R6 ;  /* 0x000000061a067228 */ /* 0x000fe40000000000 */
[----:B------:R-:W-:-:S04]  /*0760*/  DFMA R42, R44, UR4, R42 ;  /* 0x000000042c2a7c2b */ /* 0x000fc8000800002a */
[----:B------:R-:W-:Y:S02]  /*0770*/  DFMA R2, R34, UR4, R2 ;  /* 0x0000000422027c2b */ /* 0x000fe40008000002 */
[----:B------:R-:W-:Y:S01]  /*0780*/  DFMA R28, R6, UR4, R28 ;  /* 0x00000004061c7c2b */ /* 0x000fe2000800001c */
[----:B------:R-:W-:Y:S01]  /*0790*/  UMOV UR4, 0x84bda12f ;  /* 0x84bda12f00047882 */ /* 0x000fe20000000000 */
[----:B------:R-:W-:Y:S01]  /*07a0*/  DADD R40, R14, R42 ;  /* 0x000000000e287229 */ /* 0x000fe2000000002a */
[----:B------:R-:W-:Y:S02]  /*07b0*/  UMOV UR5, 0x3fca12f6 ;  /* 0x3fca12f600057882 */ /* 0x000fe40000000000 */
[----:B------:R-:W-:Y:S02]  /*07c0*/  DMUL R56, R30, UR4 ;  /* 0x000000041e387c28 */ /* 0x000fe40008000000 */
[----:B------:R-:W-:Y:S02]  /*07d0*/  DADD R42, R10, R2 ;  /* 0x000000000a2a7229 */ /* 0x000fe40000000002 */
[----:B------:R-:W-:-:S02]  /*07e0*/  DADD R48, R12, R28 ;  /* 0x000000000c307229 */ /* 0x000fc4000000001c */
[----:B------:R-:W-:Y:S02]  /*07f0*/  DADD R2, R20, -R40 ;  /* 0x0000000014027229 */ /* 0x000fe40000000828 */
[----:B------:R-:W-:Y:S02]  /*0800*/  DMUL R50, R22, R40 ;  /* 0x0000002816327228 */ /* 0x000fe40000000000 */
[----:B------:R-:W-:Y:S02]  /*0810*/  DMUL R54, R32, UR4 ;  /* 0x0000000420367c28 */ /* 0x000fe40008000000 */
[----:B------:R-:W-:Y:S01]  /*0820*/  DMUL R46, R4, UR4 ;  /* 0x00000004042e7c28 */ /* 0x000fe20008000000 */
[----:B------:R-:W-:Y:S01]  /*0830*/  UMOV UR4, 0x2f684bda ;  /* 0x2f684bda00047882 */ /* 0x000fe20000000000 */
[C-C-:B------:R-:W-:Y:S01]  /*0840*/  DADD R40, -R42.reuse, R48.reuse ;  /* 0x000000002a287229 */ /* 0x140fe20000000130 */
[----:B------:R-:W-:Y:S01]  /*0850*/  UMOV UR5, 0x4004bda1 ;  /* 0x4004bda100057882 */ /* 0x000fe20000000000 */
[----:B------:R-:W-:-:S02]  /*0860*/  DFMA R2, R42, R2, -R48 ;  /* 0x000000022a02722b */ /* 0x000fc40000000830 */
[----:B------:R-:W-:Y:S02]  /*0870*/  DFMA R28, R38, 2.5, -R56 ;  /* 0x40040000261c782b */ /* 0x000fe40000000838 */
[----:B------:R-:W-:Y:S02]  /*0880*/  DFMA R42, R42, R48, -R50 ;  /* 0x000000302a2a722b */ /* 0x000fe40000000832 */
[----:B------:R-:W-:Y:S02]  /*0890*/  DFMA R50, R36, 2.5, -R54 ;  /* 0x400400002432782b */ /* 0x000fe40000000836 */
[----:B------:R-:W-:Y:S02]  /*08a0*/  DFMA R46, R52, 2.5, -R46 ;  /* 0x40040000342e782b */ /* 0x000fe4000000082e */
[----:B------:R-:W-:Y:S02]  /*08b0*/  DMUL R40, R18, R40 ;  /* 0x0000002812287228 */ /* 0x000fe40000000000 */
[----:B------:R-:W-:-:S02]  /*08c0*/  DFMA R48, R44, -UR4, R28 ;  /* 0x800000042c307c2b */ /* 0x000fc4000800001c */
[----:B------:R-:W-:Y:S02]  /*08d0*/  DMUL R42, R26, R42 ;  /* 0x0000002a1a2a7228 */ /* 0x000fe40000000000 */
[----:B------:R-:W-:Y:S02]  /*08e0*/  DFMA R50, R34, -UR4, R50 ;  /* 0x8000000422327c2b */ /* 0x000fe40008000032 */
[----:B------:R-:W-:Y:S01]  /*08f0*/  DFMA R54, R6, -UR4, R46 ;  /* 0x8000000406367c2b */ /* 0x000fe2000800002e */
[----:B------:R-:W-:Y:S01]  /*0900*/  UMOV UR5, 0x3ff4bda1 ;  /* 0x3ff4bda100057882 */ /* 0x000fe20000000000 */
[C---:B------:R-:W-:Y:S02]  /*0910*/  DMUL R28, R26.reuse, R40 ;  /* 0x000000281a1c7228 */ /* 0x040fe40000000000 */
[----:B------:R-:W-:Y:S02]  /*0920*/  DMUL R2, R26, R2 ;  /* 0x000000021a027228 */ /* 0x000fe40000000000 */
[----:B------:R-:W-:-:S02]  /*0930*/  DFMA R46, R42, UR4, R48 ;  /* 0x000000042a2e7c2b */ /* 0x000fc40008000030 */
[C-C-:B------:R-:W-:Y:S02]  /*0940*/  DFMA R48, R32.reuse, UR14, R10.reuse ;  /* 0x0000000e20307c2b */ /* 0x140fe4000800000a */
[----:B------:R-:W-:Y:S02]  /*0950*/  DFMA R40, R32, UR20, R10 ;  /* 0x0000001420287c2b */ /* 0x000fe4000800000a */
[----:B------:R-:W-:Y:S02]  /*0960*/  DFMA R50, R28, UR4, R50 ;  /* 0x000000041c327c2b */ /* 0x000fe40008000032 */
[----:B------:R-:W-:Y:S01]  /*0970*/  DFMA R54, R2, UR4, R54 ;  /* 0x0000000402367c2b */ /* 0x000fe20008000036 */
[----:B------:R-:W-:Y:S01]  /*0980*/  UMOV UR4, 0xed097b42 ;  /* 0xed097b4200047882 */ /* 0x000fe20000000000 */
[----:B------:R-:W-:Y:S01]  /*0990*/  DADD R46, R14, R46 ;  /* 0x000000000e2e7229 */ /* 0x000fe2000000002e */
[----:B------:R-:W-:Y:S01]  /*09a0*/  UMOV UR5, 0x3f9e3425 ;  /* 0x3f9e342500057882 */ /* 0x000fe20000000000 */
[----:B------:R-:W-:-:S02]  /*09b0*/  DFMA R48, RZ, R36, R48 ;  /* 0x00000024ff30722b */ /* 0x000fc40000000030 */
[----:B------:R-:W-:Y:S02]  /*09c0*/  DFMA R40, RZ, R36, R40 ;  /* 0x00000024ff28722b */ /* 0x000fe40000000028 */
[----:B------:R-:W-:Y:S02]  /*09d0*/  DMUL R36, R36, 0.341796875 ;  /* 0x3fd5e00024247828 */ /* 0x000fe40000000000 */
[----:B------:R-:W-:Y:S02]  /*09e0*/  DADD R50, R10, R50 ;  /* 0x000000000a327229 */ /* 0x000fe40000000032 */
[----:B------:R-:W-:Y:S02]  /*09f0*/  DADD R54, R12, R54 ;  /* 0x000000000c367229 */ /* 0x000fe40000000036 */
[----:B------:R-:W-:Y:S02]  /*0a00*/  DADD R58, R20, -R46 ;  /* 0x00000000143a7229 */ /* 0x000fe4000000082e */
[----:B------:R-:W-:-:S02]  /*0a10*/  DMUL R60, R22, R46 ;  /* 0x0000002e163c7228 */ /* 0x000fc40000000000 */
[----:B------:R-:W-:Y:S02]  /*0a20*/  DFMA R56, R32, UR4, R36 ;  /* 0x0000000420387c2b */ /* 0x000fe40008000024 */
[----:B------:R-:W-:Y:S02]  /*0a30*/  DFMA R48, R34, UR16, R48 ;  /* 0x0000001022307c2b */ /* 0x000fe40008000030 */
[C---:B------:R-:W-:Y:S02]  /*0a40*/  DFMA R46, R50.reuse, R58, -R54 ;  /* 0x0000003a322e722b */ /* 0x040fe40000000836 */
[C---:B------:R-:W-:Y:S02]  /*0a50*/  DFMA R36, R50.reuse, R54, -R60 ;  /* 0x000000363224722b */ /* 0x040fe4000000083c */
[----:B------:R-:W-:Y:S02]  /*0a60*/  DADD R50, -R50, R54 ;  /* 0x0000000032327229 */ /* 0x000fe40000000136 */
[----:B------:R-:W-:-:S02]  /*0a70*/  DFMA R56, R34, UR6, R56 ;  /* 0x0000000622387c2b */ /* 0x000fc40008000038 */
[----:B------:R-:W-:Y:S02]  /*0a80*/  DFMA R54, R34, UR22, R40 ;  /* 0x0000001622367c2b */ /* 0x000fe40008000028 */
[----:B------:R-:W-:Y:S02]  /*0a90*/  DMUL R40, R38, 0.341796875 ;  /* 0x3fd5e00026287828 */ /* 0x000fe40000000000 */
[----:B------:R-:W-:Y:S02]  /*0aa0*/  DMUL R50, R18, R50 ;  /* 0x0000003212327228 */ /* 0x000fe40000000000 */
[----:B------:R-:W-:Y:S02]  /*0ab0*/  DFMA R34, R28, UR12, R56 ;  /* 0x0000000c1c227c2b */ /* 0x000fe40008000038 */
[----:B------:R-:W-:Y:S02]  /*0ac0*/  DMUL R56, R52, 0.341796875 ;  /* 0x3fd5e00034387828 */ /* 0x000fe40000000000 */
[----:B------:R-:W-:-:S02]  /*0ad0*/  DFMA R40, R30, UR4, R40 ;  /* 0x000000041e287c2b */ /* 0x000fc40008000028 */
[C---:B------:R-:W-:Y:S02]  /*0ae0*/  DFMA R48, R28.reuse, UR18, R48 ;  /* 0x000000121c307c2b */ /* 0x040fe40008000030 */
[----:B------:R-:W-:Y:S02]  /*0af0*/  DFMA R28, R28, UR24, R54 ;  /* 0x000000181c1c7c2b */ /* 0x000fe40008000036 */
[----:B------:R-:W-:Y:S02]  /*0b00*/  DMUL R54, R26, R50 ;  /* 0x000000321a367228 */ /* 0x000fe40000000000 */
[----:B------:R-:W-:Y:S01]  /*0b10*/  DFMA R50, R4, UR4, R56 ;  /* 0x0000000404327c2b */ /* 0x000fe20008000038 */
[----:B------:R-:W-:Y:S01]  /*0b20*/  UMOV UR4, 0xfeebc2a0 ;  /* 0xfeebc2a000047882 */ /* 0x000fe20000000000 */
[----:B------:R-:W-:Y:S01]  /*0b30*/  DFMA R40, R44, UR6, R40 ;  /* 0x000000062c287c2b */ /* 0x000fe20008000028 */
[----:B------:R-:W-:Y:S01]  /*0b40*/  UMOV UR5, 0x39b4484b ;  /* 0x39b4484b00057882 */ /* 0x000fe20000000000 */
[----:B------:R-:W-:-:S02]  /*0b50*/  DFMA R56, R4, UR14, R12 ;  /* 0x0000000e04387c2b */ /* 0x000fc4000800000c */
[C---:B------:R-:W-:Y:S02]  /*0b60*/  DFMA R34, R54.reuse, 0.061767578125, R34 ;  /* 0x3fafa0003622782b */ /* 0x040fe40000000022 */
[----:B------:R-:W-:Y:S02]  /*0b70*/  DFMA R48, RZ, R54, R48 ;  /* 0x00000036ff30722b */ /* 0x000fe40000000030 */
[----:B------:R-:W-:Y:S02]  /*0b80*/  DFMA R28, R54, UR26, R28 ;  /* 0x0000001a361c7c2b */ /* 0x000fe4000800001c */
[----:B------:R-:W-:Y:S02]  /*0b90*/  DFMA R54, R6, UR6, R50 ;  /* 0x0000000606367c2b */ /* 0x000fe40008000032 */
[----:B------:R-:W-:Y:S02]  /*0ba0*/  DFMA R40, R42, UR12, R40 ;  /* 0x0000000c2a287c2b */ /* 0x000fe40008000028 */
[----:B------:R-:W-:-:S02]  /*0bb0*/  DMUL R36, R26, R36 ;  /* 0x000000241a247228 */ /* 0x000fc40000000000 */
[----:B------:R-:W-:Y:S02]  /*0bc0*/  DFMA R50, RZ, R52, R56 ;  /* 0x00000034ff32722b */ /* 0x000fe40000000038 */
[----:B------:R-:W-:Y:S02]  /*0bd0*/  DADD R56, |R10|, |R32| ;  /* 0x000000000a387229 */ /* 0x000fe40000000620 */
[----:B------:R-:W-:Y:S02]  /*0be0*/  DFMA R58, R4, UR20, R12 ;  /* 0x00000014043a7c2b */ /* 0x000fe4000800000c */
[----:B------:R-:W-:Y:S02]  /*0bf0*/  DFMA R54, R2, UR12, R54 ;  /* 0x0000000c02367c2b */ /* 0x000fe40008000036 */
[----:B------:R-:W-:Y:S02]  /*0c00*/  DMUL R46, R26, R46 ;  /* 0x0000002e1a2e7228 */ /* 0x000fe40000000000 */
[----:B------:R-:W-:-:S02]  /*0c10*/  DFMA R32, R36, 0.061767578125, R40 ;  /* 0x3fafa0002420782b */ /* 0x000fc40000000028 */
[----:B------:R-:W-:Y:S01]  /*0c20*/  DADD R40, R56, UR4 ;  /* 0x0000000438287e29 */ /* 0x000fe20008000000 */
[----:B------:R-:W-:Y:S01]  /*0c30*/  UMOV UR4, 0x85dab4b0 ;  /* 0x85dab4b000047882 */ /* 0x000fe20000000000 */
[----:B------:R-:W-:Y:S01]  /*0c40*/  DFMA R52, RZ, R52, R58 ;  /* 0x00000034ff34722b */ /* 0x000fe2000000003a */
[----:B------:R-:W-:Y:S01]  /*0c50*/  UMOV UR5, 0x3fd280a6 ;  /* 0x3fd280a600057882 */ /* 0x000fe20000000000 */
[----:B------:R-:W-:Y:S02]  /*0c60*/  DFMA R58, R46, 0.061767578125, R54 ;  /* 0x3fafa0002e3a782b */ /* 0x000fe40000000036 */
[----:B------:R-:W-:Y:S01]  /*0c70*/  DADD R32, R14, R32 ;  /* 0x000000000e207229 */ /* 0x000fe20000000020 */
[----:B------:R-:W0:Y:S01]  /*0c80*/  MUFU.RCP64H R55, R41 ;  /* 0x0000002900377308 */ /* 0x000e220000001800 */
[----:B------:R-:W-:Y:S01]  /*0c90*/  DADD R56, R10, R34 ;  /* 0x000000000a387229 */ /* 0x000fe20000000022 */
[----:B------:R-:W-:Y:S01]  /*0ca0*/  IMAD.MOV.U32 R54, RZ, RZ, 0x1 ;  /* 0x00000001ff367424 */ /* 0x000fe200078e00ff */
[----:B------:R-:W-:-:S02]  /*0cb0*/  DFMA R50, R6, UR16, R50 ;  /* 0x0000001006327c2b */ /* 0x000fc40008000032 */
[----:B------:R-:W-:Y:S02]  /*0cc0*/  DADD R58, R12, R58 ;  /* 0x000000000c3a7229 */ /* 0x000fe4000000003a */
[----:B------:R-:W-:Y:S02]  /*0cd0*/  DADD R34, R20, -R32 ;  /* 0x0000000014227229 */ /* 0x000fe40000000820 */
[----:B------:R-:W-:Y:S02]  /*0ce0*/  DMUL R60, R22, R32 ;  /* 0x00000020163c7228 */ /* 0x000fe40000000000 */
[----:B------:R-:W-:Y:S02]  /*0cf0*/  DFMA R52, R6, UR22, R52 ;  /* 0x0000001606347c2b */ /* 0x000fe40008000034 */
[----:B------:R-:W-:Y:S02]  /*0d00*/  DFMA R50, R2, UR18, R50 ;  /* 0x0000001202327c2b */ /* 0x000fe40008000032 */
[----:B------:R-:W-:-:S02]  /*0d10*/  DFMA R32, R56, R34, -R58 ;  /* 0x000000223820722b */ /* 0x000fc4000000083a */
[C---:B------:R-:W-:Y:S02]  /*0d20*/  DFMA R34, R56.reuse, R58, -R60 ;  /* 0x0000003a3822722b */ /* 0x040fe4000000083c */
[----:B------:R-:W-:Y:S02]  /*0d30*/  DADD R56, -R56, R58 ;  /* 0x0000000038387229 */ /* 0x000fe4000000013a */
[----:B0-----:R-:W-:Y:S02]  /*0d40*/  DFMA R58, -R40, R54, 1 ;  /* 0x3ff00000283a742b */ /* 0x001fe40000000136 */
[----:B------:R-:W-:Y:S02]  /*0d50*/  DFMA R52, R2, UR24, R52 ;  /* 0x0000001802347c2b */ /* 0x000fe40008000034 */
[----:B------:R-:W-:Y:S02]  /*0d60*/  DFMA R50, RZ, R46, R50 ;  /* 0x0000002eff32722b */ /* 0x000fe40000000032 */
[----:B------:R-:W-:-:S02]  /*0d70*/  DMUL R56, R18, R56 ;  /* 0x0000003812387228 */ /* 0x000fc40000000000 */
[----:B------:R-:W-:Y:S02]  /*0d80*/  DFMA R58, R58, R58, R58 ;  /* 0x0000003a3a3a722b */ /* 0x000fe4000000003a */
[----:B------:R-:W-:Y:S02]  /*0d90*/  DFMA R46, R46, UR26, R52 ;  /* 0x0000001a2e2e7c2b */ /* 0x000fe40008000034 */
[C---:B------:R-:W-:Y:S02]  /*0da0*/  DMUL R32, R26.reuse, R32 ;  /* 0x000000201a207228 */ /* 0x040fe40000000000 */
[----:B------:R-:W-:Y:S02]  /*0db0*/  DMUL R56, R26, R56 ;  /* 0x000000381a387228 */ /* 0x000fe40000000000 */
[----:B------:R-:W-:-:S04]  /*0dc0*/  DFMA R54, R54, R58, R54 ;  /* 0x0000003a3636722b */ /* 0x000fc80000000036 */
[----:B------:R-:W-:Y:S02]  /*0dd0*/  DFMA R46, R32, 0.25, R46 ;  /* 0x3fd00000202e782b */ /* 0x000fe4000000002e */
[C---:B------:R-:W-:Y:S02]  /*0de0*/  DFMA R6, R56.reuse, UR4, R48 ;  /* 0x0000000438067c2b */ /* 0x040fe40008000030 */
[----:B------:R-:W-:Y:S02]  /*0df0*/  DFMA R28, R56, 0.25, R28 ;  /* 0x3fd00000381c782b */ /* 0x000fe4000000001c */
[----:B------:R-:W-:Y:S02]  /*0e00*/  DFMA R56, -R40, R54, 1 ;  /* 0x3ff000002838742b */ /* 0x000fe40000000136 */
[----:B------:R-:W-:-:S04]  /*0e10*/  DFMA R48, R30, UR14, R14 ;  /* 0x0000000e1e307c2b */ /* 0x000fc8000800000e */
[----:B------:R-:W-:Y:S02]  /*0e20*/  DADD R28, R6, -R28 ;  /* 0x00000000061c7229 */ /* 0x000fe4000000081c */
[----:B------:R-:W-:Y:S02]  /*0e30*/  DFMA R54, R54, R56, R54 ;  /* 0x000000383636722b */ /* 0x000fe40000000036 */
[----:B------:R-:W-:Y:S02]  /*0e40*/  DFMA R56, R30, UR20, R14 ;  /* 0x000000141e387c2b */ /* 0x000fe4000800000e */
[----:B------:R-:W-:-:S04]  /*0e50*/  DFMA R48, RZ, R38, R48 ;  /* 0x00000026ff30722b */ /* 0x000fc80000000030 */
[----:B------:R-:W-:Y:S02]  /*0e60*/  FSETP.GEU.AND P1, PT, |R29|, 6.5827683646048100446e-37, PT ;  /* 0x036000001d00780b */ /* 0x000fe40003f2e200 */
[----:B------:R-:W-:Y:S02]  /*0e70*/  DFMA R56, RZ, R38, R56 ;  /* 0x00000026ff38722b */ /* 0x000fe40000000038 */
[----:B------:R-:W-:Y:S02]  /*0e80*/  DMUL R38, R28, R54 ;  /* 0x000000361c267228 */ /* 0x000fe40000000000 */
[----:B------:R-:W-:-:S04]  /*0e90*/  DFMA R48, R44, UR16, R48 ;  /* 0x000000102c307c2b */ /* 0x000fc80008000030 */
[----:B------:R-:W-:Y:S02]  /*0ea0*/  DFMA R44, R44, UR22, R56 ;  /* 0x000000162c2c7c2b */ /* 0x000fe40008000038 */
[----:B------:R-:W-:Y:S02]  /*0eb0*/  DFMA R2, -R40, R38, R28 ;  /* 0x000000262802722b */ /* 0x000fe4000000011c */
[----:B------:R-:W-:-:S04]  /*0ec0*/  DFMA R48, R42, UR18, R48 ;  /* 0x000000122a307c2b */ /* 0x000fc80008000030 */
[----:B------:R-:W-:Y:S02]  /*0ed0*/  DFMA R44, R42, UR24, R44 ;  /* 0x000000182a2c7c2b */ /* 0x000fe4000800002c */
[----:B------:R-:W-:Y:S02]  /*0ee0*/  DFMA R2, R54, R2, R38 ;  /* 0x000000023602722b */ /* 0x000fe40000000026 */
[----:B------:R-:W-:Y:S02]  /*0ef0*/  DFMA R48, RZ, R36, R48 ;  /* 0x00000024ff30722b */ /* 0x000fe40000000030 */
[----:B------:R-:W-:Y:S02]  /*0f00*/  DMUL R38, R26, R34 ;  /* 0x000000221a267228 */ /* 0x000fe40000000000 */
[----:B------:R-:W-:Y:S02]  /*0f10*/  DFMA R44, R36, UR26, R44 ;  /* 0x0000001a242c7c2b */ /* 0x000fe4000800002c */
[----:B------:R-:W-:-:S02]  /*0f20*/  DFMA R34, R32, UR4, R50 ;  /* 0x0000000420227c2b */ /* 0x000fc40008000032 */
[----:B------:R-:W-:Y:S02]  /*0f30*/  FFMA R0, RZ, R41, R3 ;  /* 0x00000029ff007223 */ /* 0x000fe40000000003 */
[C---:B------:R-:W-:Y:S02]  /*0f40*/  DFMA R32, R38.reuse, UR4, R48 ;  /* 0x0000000426207c2b */ /* 0x040fe40008000030 */
[----:B------:R-:W-:Y:S01]  /*0f50*/  DFMA R36, R38, 0.25, R44 ;  /* 0x3fd000002624782b */ /* 0x000fe2000000002c */
[----:B------:R-:W-:Y:S01]  /*0f60*/  FSETP.GT.AND P0, PT, |R0|, 1.469367938527859385e-39, PT ;  /* 0x001000000000780b */ /* 0x000fe20003f04200 */
[----:B------:R-:W-:-:S06]  /*0f70*/  DADD R38, R34, -R46 ;  /* 0x0000000022267229 */ /* 0x000fcc000000082e */
[----:B------:R-:W-:-:S06]  /*0f80*/  DADD R36, R32, -R36 ;  /* 0x0000000020247229 */ /* 0x000fcc0000000824 */
[----:B------:R-:W-:Y:S05]  /*0f90*/  @P0 BRA P1, `(.L_x_2) ;  /* 0x0000000000200947 */ /* 0x000fea0000800000 */
[----:B------:R-:W-:Y:S01]  /*0fa0*/  MOV R42, R40 ;  /* 0x00000028002a7202 */ /* 0x000fe20000000f00 */
[----:B------:R-:W-:Y:S01]  /*0fb0*/  IMAD.MOV.U32 R43, RZ, RZ, R41 ;  /* 0x000000ffff2b7224 */ /* 0x000fe200078e0029 */
[----:B------:R-:W-:Y:S01]  /*0fc0*/  MOV R0, 0x1000 ;  /* 0x0000100000007802 */ /* 0x000fe20000000f00 */
[----:B------:R-:W-:Y:S02]  /*0fd0*/  IMAD.MOV.U32 R44, RZ, RZ, R28 ;  /* 0x000000ffff2c7224 */ /* 0x000fe400078e001c */
[----:B------:R-:W-:-:S07]  /*0fe0*/  IMAD.MOV.U32 R45, RZ, RZ, R29 ;  /* 0x000000ffff2d7224 */ /* 0x000fce00078e001d */
[----:B------:R-:W-:Y:S05]  /*0ff0*/  CALL.REL.NOINC `($__internal_0_$__cuda_sm20_div_rn_f64_full) ;  /* 0x0000000c005c7944 */ /* 0x000fea0003c00000 */
[----:B------:R-:W-:Y:S02]  /*1000*/  IMAD.MOV.U32 R2, RZ, RZ, R48 ;  /* 0x000000ffff027224 */ /* 0x000fe400078e0030 */
[----:B------:R-:W-:-:S07]  /*1010*/  IMAD.MOV.U32 R3, RZ, RZ, R49 ;  /* 0x000000ffff037224 */ /* 0x000fce00078e0031 */
.L_x_2:
[----:B------:R-:W-:Y:S05]  /*1020*/  BSYNC.RECONVERGENT B1 ;  /* 0x0000000000017941 */ /* 0x000fea0003800200 */
.L_x_1:
[----:B------:R-:W-:Y:S01]  /*1030*/  DADD R42, |R12|, |R4| ;  /* 0x000000000c2a7229 */ /* 0x000fe20000000604 */
[----:B------:R-:W-:Y:S01]  /*1040*/  UMOV UR4, 0xfeebc2a0 ;  /* 0xfeebc2a000047882 */ /* 0x000fe20000000000 */
[----:B------:R-:W-:Y:S01]  /*1050*/  UMOV UR5, 0x39b4484b ;  /* 0x39b4484b00057882 */ /* 0x000fe20000000000 */
[----:B------:R-:W-:Y:S01]  /*1060*/  IMAD.MOV.U32 R4, RZ, RZ, 0x1 ;  /* 0x00000001ff047424 */ /* 0x000fe200078e00ff */
[----:B------:R-:W-:Y:S01]  /*1070*/  DSETP.MAX.AND P3, P4, RZ, |R2|, PT ;  /* 0x40000002ff00722a */ /* 0x000fe20003c6f000 */
[----:B------:R-:W-:Y:S01]  /*1080*/  FSETP.GEU.AND P2, PT, |R39|, 6.5827683646048100446e-37, PT ;  /* 0x036000002700780b */ /* 0x000fe20003f4e200 */
[----:B------:R-:W-:Y:S01]  /*1090*/  BSSY.RECONVERGENT B1, `(.L_x_3) ;  /* 0x000001c000017945 */ /* 0x000fe20003800200 */
[----:B------:R-:W-:Y:S02]  /*10a0*/  DSETP.NAN.AND P0, PT, R38, R38, PT ;  /* 0x000000262600722a */ /* 0x000fe40003f08000 */
[----:B------:R-:W-:-:S06]  /*10b0*/  DADD R42, R42, UR4 ;  /* 0x000000042a2a7e29 */ /* 0x000fcc0008000000 */
[----:B------:R-:W0:Y:S02]  /*10c0*/  MUFU.RCP64H R5, R43 ;  /* 0x0000002b00057308 */ /* 0x000e240000001800 */
[----:B0-----:R-:W-:-:S08]  /*10d0*/  DFMA R40, -R42, R4, 1 ;  /* 0x3ff000002a28742b */ /* 0x001fd00000000104 */
[----:B------:R-:W-:-:S08]  /*10e0*/  DFMA R40, R40, R40, R40 ;  /* 0x000000282828722b */ /* 0x000fd00000000028 */
[----:B------:R-:W-:-:S08]  /*10f0*/  DFMA R40, R4, R40, R4 ;  /* 0x000000280428722b */ /* 0x000fd00000000004 */
[----:B------:R-:W-:-:S08]  /*1100*/  DFMA R4, -R42, R40, 1 ;  /* 0x3ff000002a04742b */ /* 0x000fd00000000128 */
[----:B------:R-:W-:-:S08]  /*1110*/  DFMA R4, R40, R4, R40 ;  /* 0x000000042804722b */ /* 0x000fd00000000028 */
[----:B------:R-:W-:-:S08]  /*1120*/  DMUL R40, R38, R4 ;  /* 0x0000000426287228 */ /* 0x000fd00000000000 */
[----:B------:R-:W-:-:S08]  /*1130*/  DFMA R44, -R42, R40, R38 ;  /* 0x000000282a2c722b */ /* 0x000fd00000000126 */
[----:B------:R-:W-:Y:S01]  /*1140*/  DFMA R4, R4, R44, R40 ;  /* 0x0000002c0404722b */ /* 0x000fe20000000028 */
[----:B------:R-:W-:Y:S02]  /*1150*/  IMAD.MOV.U32 R41, RZ, RZ, R2 ;  /* 0x000000ffff297224 */ /* 0x000fe400078e0002 */
[----:B------:R-:W-:-:S05]  /*1160*/  IMAD.MOV.U32 R40, RZ, RZ, RZ ;  /* 0x000000ffff287224 */ /* 0x000fca00078e00ff */
[----:B------:R-:W-:Y:S02]  /*1170*/  SEL R40, R40, R41, P3 ;  /* 0x0000002928287207 */ /* 0x000fe40001800000 */
[----:B------:R-:W-:-:S05]  /*1180*/  FFMA R0, RZ, R43, R5 ;  /* 0x0000002bff007223 */ /* 0x000fca0000000005 */
[----:B------:R-:W-:Y:S02]  /*1190*/  FSETP.GT.AND P1, PT, |R0|, 1.469367938527859385e-39, PT ;  /* 0x001000000000780b */ /* 0x000fe40003f24200 */
[----:B------:R-:W-:-:S04]  /*11a0*/  MOV R0, RZ ;  /* 0x000000ff00007202 */ /* 0x000fc80000000f00 */
[----:B------:R-:W-:Y:S02]  /*11b0*/  FSEL R45, R0, |R3|, P3 ;  /* 0x40000003002d7208 */ /* 0x000fe40001800000 */
[----:B------:R-:W-:-:S05]  /*11c0*/  @P4 LOP3.LUT R45, R3, 0x80000, RZ, 0xfc, !PT ;  /* 0x00080000032d4812 */ /* 0x000fca00078efcff */
[----:B------:R-:W-:Y:S01]  /*11d0*/  IMAD.MOV.U32 R41, RZ, RZ, R45 ;  /* 0x000000ffff297224 */ /* 0x000fe200078e002d */
[----:B------:R-:W-:Y:S06]  /*11e0*/  @P1 BRA P2, `(.L_x_4) ;  /* 0x0000000000181947 */ /* 0x000fec0001000000 */
[----:B------:R-:W-:Y:S01]  /*11f0*/  IMAD.MOV.U32 R44, RZ, RZ, R38 ;  /* 0x000000ffff2c7224 */ /* 0x000fe200078e0026 */
[----:B------:R-:W-:Y:S01]  /*1200*/  MOV R0, 0x1230 ;  /* 0x0000123000007802 */ /* 0x000fe20000000f00 */
[----:B------:R-:W-:-:S07]  /*1210*/  IMAD.MOV.U32 R45, RZ, RZ, R39 ;  /* 0x000000ffff2d7224 */ /* 0x000fce00078e0027 */
[----:B------:R-:W-:Y:S05]  /*1220*/  CALL.REL.NOINC `($__internal_0_$__cuda_sm20_div_rn_f64_full) ;  /* 0x0000000800d07944 */ /* 0x000fea0003c00000 */
[----:B------:R-:W-:Y:S02]  /*1230*/  IMAD.MOV.U32 R4, RZ, RZ, R48 ;  /* 0x000000ffff047224 */ /* 0x000fe400078e0030 */
[----:B------:R-:W-:-:S07]  /*1240*/  IMAD.MOV.U32 R5, RZ, RZ, R49 ;  /* 0x000000ffff057224 */ /* 0x000fce00078e0031 */
.L_x_4:
[----:B------:R-:W-:Y:S05]  /*1250*/  BSYNC.RECONVERGENT B1 ;  /* 0x0000000000017941 */ /* 0x000fea0003800200 */
.L_x_3:
[----:B------:R-:W-:Y:S01]  /*1260*/  DADD R30, |R14|, |R30| ;  /* 0x000000000e1e7229 */ /* 0x000fe2000000061e */
[----:B------:R-:W-:Y:S01]  /*1270*/  UMOV UR4, 0xfeebc2a0 ;  /* 0xfeebc2a000047882 */ /* 0x000fe20000000000 */
[----:B------:R-:W-:Y:S01]  /*1280*/  UMOV UR5, 0x39b4484b ;  /* 0x39b4484b00057882 */ /* 0x000fe20000000000 */
[----:B------:R-:W-:Y:S01]  /*1290*/  IMAD.MOV.U32 R2, RZ, RZ, 0x1 ;  /* 0x00000001ff027424 */ /* 0x000fe200078e00ff */
[----:B------:R-:W-:Y:S01]  /*12a0*/  DSETP.MAX.AND P2, P1, R40, |R4|, PT ;  /* 0x400000042800722a */ /* 0x000fe2000394f000 */
[----:B------:R-:W-:Y:S01]  /*12b0*/  FSETP.GEU.AND P4, PT, |R37|, 6.5827683646048100446e-37, PT ;  /* 0x036000002500780b */ /* 0x000fe20003f8e200 */
[----:B------:R-:W-:Y:S01]  /*12c0*/  DSETP.NAN.OR P0, PT, R36, R36, P0 ;  /* 0x000000242400722a */ /* 0x000fe20000708400 */
[----:B------:R-:W-:Y:S01]  /*12d0*/  MOV R0, R40 ;  /* 0x0000002800007202 */ /* 0x000fe20000000f00 */
[----:B------:R-:W-:Y:S01]  /*12e0*/  DADD R30, R30, UR4 ;  /* 0x000000041e1e7e29 */ /* 0x000fe20008000000 */
[----:B------:R-:W-:Y:S02]  /*12f0*/  BSSY.RECONVERGENT B1, `(.L_x_5) ;  /* 0x000001b000017945 */ /* 0x000fe40003800200 */
[----:B------:R-:W-:Y:S01]  /*1300*/  SEL R4, R0, R4, P2 ;  /* 0x0000000400047207 */ /* 0x000fe20001000000 */
[----:B------:R-:W-:-:S02]  /*1310*/  DSETP.NAN.OR P0, PT, R28, R28, P0 ;  /* 0x0000001c1c00722a */ /* 0x000fc40000708400 */
[----:B------:R-:W0:Y:S01]  /*1320*/  MUFU.RCP64H R3, R31 ;  /* 0x0000001f00037308 */ /* 0x000e220000001800 */
[----:B------:R-:W-:-:S05]  /*1330*/  IMAD.MOV.U32 R28, RZ, RZ, R5 ;  /* 0x000000ffff1c7224 */ /* 0x000fca00078e0005 */
[----:B------:R-:W-:Y:S02]  /*1340*/  FSEL R41, R41, |R28|, P2 ;  /* 0x4000001c29297208 */ /* 0x000fe40001000000 */
[----:B------:R-:W-:-:S05]  /*1350*/  @P1 LOP3.LUT R41, R28, 0x80000, RZ, 0xfc, !PT ;  /* 0x000800001c291812 */ /* 0x000fca00078efcff */
[----:B------:R-:W-:Y:S01]  /*1360*/  IMAD.MOV.U32 R5, RZ, RZ, R41 ;  /* 0x000000ffff057224 */ /* 0x000fe200078e0029 */
[----:B0-----:R-:W-:-:S08]  /*1370*/  DFMA R38, -R30, R2, 1 ;  /* 0x3ff000001e26742b */ /* 0x001fd00000000102 */
[----:B------:R-:W-:-:S08]  /*1380*/  DFMA R38, R38, R38, R38 ;  /* 0x000000262626722b */ /* 0x000fd00000000026 */
[----:B------:R-:W-:-:S08]  /*1390*/  DFMA R38, R2, R38, R2 ;  /* 0x000000260226722b */ /* 0x000fd00000000002 */
[----:B------:R-:W-:-:S08]  /*13a0*/  DFMA R2, -R30, R38, 1 ;  /* 0x3ff000001e02742b */ /* 0x000fd00000000126 */
[----:B------:R-:W-:-:S08]  /*13b0*/  DFMA R2, R38, R2, R38 ;  /* 0x000000022602722b */ /* 0x000fd00000000026 */
[----:B------:R-:W-:-:S08]  /*13c0*/  DMUL R38, R36, R2 ;  /* 0x0000000224267228 */ /* 0x000fd00000000000 */
[----:B------:R-:W-:-:S08]  /*13d0*/  DFMA R42, -R30, R38, R36 ;  /* 0x000000261e2a722b */ /* 0x000fd00000000124 */
[----:B------:R-:W-:-:S10]  /*13e0*/  DFMA R2, R2, R42, R38 ;  /* 0x0000002a0202722b */ /* 0x000fd40000000026 */
[----:B------:R-:W-:-:S05]  /*13f0*/  FFMA R38, RZ, R31, R3 ;  /* 0x0000001fff267223 */ /* 0x000fca0000000003 */
[----:B------:R-:W-:-:S13]  /*1400*/  FSETP.GT.AND P3, PT, |R38|, 1.469367938527859385e-39, PT ;  /* 0x001000002600780b */ /* 0x000fda0003f64200 */
[----:B------:R-:W-:Y:S05]  /*1410*/  @P3 BRA P4, `(.L_x_6) ;  /* 0x0000000000203947 */ /* 0x000fea0002000000 */
[----:B------:R-:W-:Y:S01]  /*1420*/  IMAD.MOV.U32 R44, RZ, RZ, R36 ;  /* 0x000000ffff2c7224 */ /* 0x000fe200078e0024 */
[----:B------:R-:W-:Y:S01]  /*1430*/  MOV R0, 0x1480 ;  /* 0x0000148000007802 */ /* 0x000fe20000000f00 */
[----:B------:R-:W-:Y:S02]  /*1440*/  IMAD.MOV.U32 R45, RZ, RZ, R37 ;  /* 0x000000ffff2d7224 */ /* 0x000fe400078e0025 */
[----:B------:R-:W-:Y:S02]  /*1450*/  IMAD.MOV.U32 R42, RZ, RZ, R30 ;  /* 0x000000ffff2a7224 */ /* 0x000fe400078e001e */
[----:B------:R-:W-:-:S07]  /*1460*/  IMAD.MOV.U32 R43, RZ, RZ, R31 ;  /* 0x000000ffff2b7224 */ /* 0x000fce00078e001f */
[----:B------:R-:W-:Y:S05]  /*1470*/  CALL.REL.NOINC `($__internal_0_$__cuda_sm20_div_rn_f64_full) ;  /* 0x00000008003c7944 */ /* 0x000fea0003c00000 */
[----:B------:R-:W-:Y:S01]  /*1480*/  IMAD.MOV.U32 R2, RZ, RZ, R48 ;  /* 0x000000ffff027224 */ /* 0x000fe200078e0030 */
[----:B------:R-:W-:-:S07]  /*1490*/  MOV R3, R49 ;  /* 0x0000003100037202 */ /* 0x000fce0000000f00 */
.L_x_6:
[----:B------:R-:W-:Y:S05]  /*14a0*/  BSYNC.RECONVERGENT B1 ;  /* 0x0000000000017941 */ /* 0x000fea0003800200 */
.L_x_5:
[----:B------:R-:W0:Y:S01]  /*14b0*/  MUFU.RCP64H R29, 9.9999952762885868651e-11 ;  /* 0x3ddb7cdf001d7908 */ /* 0x000e220000001800 */
[----:B------:R-:W-:Y:S01]  /*14c0*/  IMAD.MOV.U32 R36, RZ, RZ, -0x26284245 ;  /* 0xd9d7bdbbff247424 */ /* 0x000fe200078e00ff */
[----:B------:R-:W-:Y:S01]  /*14d0*/  DSETP.MAX.AND P1, P2, R4, |R2|, PT ;  /* 0x400000020400722a */ /* 0x000fe20003a2f000 */
[----:B------:R-:W-:Y:S01]  /*14e0*/  IMAD.MOV.U32 R37, RZ, RZ, 0x3ddb7cdf ;  /* 0x3ddb7cdfff257424 */ /* 0x000fe200078e00ff */
[----:B------:R-:W-:Y:S01]  /*14f0*/  BSSY.RECONVERGENT B1, `(.L_x_7) ;  /* 0x000001c000017945 */ /* 0x000fe20003800200 */
[----:B------:R-:W-:Y:S02]  /*1500*/  IMAD.MOV.U32 R28, RZ, RZ, 0x1 ;  /* 0x00000001ff1c7424 */ /* 0x000fe400078e00ff */
[----:B------:R-:W-:Y:S02]  /*1510*/  IMAD.MOV.U32 R0, RZ, RZ, R4 ;  /* 0x000000ffff007224 */ /* 0x000fe400078e0004 */
[----:B------:R-:W-:-:S05]  /*1520*/  IMAD.MOV.U32 R4, RZ, RZ, R3 ;  /* 0x000000ffff047224 */ /* 0x000fca00078e0003 */
[----:B------:R-:W-:Y:S02]  /*1530*/  FSEL R5, R5, |R4|, P1 ;  /* 0x4000000405057208 */ /* 0x000fe40000800000 */
[----:B------:R-:W-:Y:S01]  /*1540*/  @P2 LOP3.LUT R5, R4, 0x80000, RZ, 0xfc, !PT ;  /* 0x0008000004052812 */ /* 0x000fe200078efcff */
[----:B0-----:R-:W-:-:S08]  /*1550*/  DFMA R30, R28, -R36, 1 ;  /* 0x3ff000001c1e742b */ /* 0x001fd00000000824 */
[----:B------:R-:W-:-:S08]  /*1560*/  DFMA R30, R30, R30, R30 ;  /* 0x0000001e1e1e722b */ /* 0x000fd0000000001e */
[----:B------:R-:W-:-:S08]  /*1570*/  DFMA R30, R28, R30, R28 ;  /* 0x0000001e1c1e722b */ /* 0x000fd0000000001c */
[----:B------:R-:W-:-:S08]  /*1580*/  DFMA R28, R30, -R36, 1 ;  /* 0x3ff000001e1c742b */ /* 0x000fd00000000824 */
[----:B------:R-:W-:Y:S01]  /*1590*/  DFMA R28, R30, R28, R30 ;  /* 0x0000001c1e1c722b */ /* 0x000fe2000000001e */
[----:B------:R-:W-:Y:S01]  /*15a0*/  SEL R30, R0, R2, P1 ;  /* 0x00000002001e7207 */ /* 0x000fe20000800000 */
[----:B------:R-:W-:-:S05]  /*15b0*/  IMAD.MOV.U32 R31, RZ, RZ, R5 ;  /* 0x000000ffff1f7224 */ /* 0x000fca00078e0005 */
[----:B------:R-:W-:Y:S01]  /*15c0*/  FSETP.GEU.AND P2, PT, |R31|, 6.5827683646048100446e-37, PT ;  /* 0x036000001f00780b */ /* 0x000fe20003f4e200 */
[----:B------:R-:W-:-:S08]  /*15d0*/  DMUL R2, R30, R28 ;  /* 0x0000001c1e027228 */ /* 0x000fd00000000000 */
[----:B------:R-:W-:-:S08]  /*15e0*/  DFMA R4, R2, -R36, R30 ;  /* 0x800000240204722b */ /* 0x000fd0000000001e */
[----:B------:R-:W-:-:S10]  /*15f0*/  DFMA R2, R28, R4, R2 ;  /* 0x000000041c02722b */ /* 0x000fd40000000002 */
[----:B------:R-:W-:-:S05]  /*1600*/  FFMA R0, RZ, 0.10717176645994186401, R3 ;  /* 0x3ddb7cdfff007823 */ /* 0x000fca0000000003 */
[----:B------:R-:W-:-:S13]  /*1610*/  FSETP.GT.AND P1, PT, |R0|, 1.469367938527859385e-39, PT ;  /* 0x001000000000780b */ /* 0x000fda0003f24200 */
[----:B------:R-:W-:Y:S05]  /*1620*/  @P1 BRA P2, `(.L_x_8) ;  /* 0x0000000000201947 */ /* 0x000fea0001000000 */
[----:B------:R-:W-:Y:S01]  /*1630*/  IMAD.MOV.U32 R44, RZ, RZ, R30 ;  /* 0x000000ffff2c7224 */ /* 0x000fe200078e001e */
[----:B------:R-:W-:Y:S01]  /*1640*/  MOV R45, R31 ;  /* 0x0000001f002d7202 */ /* 0x000fe20000000f00 */
[----:B------:R-:W-:Y:S01]  /*1650*/  IMAD.MOV.U32 R42, RZ, RZ, -0x26284245 ;  /* 0xd9d7bdbbff2a7424 */ /* 0x000fe200078e00ff */
[----:B------:R-:W-:Y:S01]  /*1660*/  MOV R0, 0x1690 ;  /* 0x0000169000007802 */ /* 0x000fe20000000f00 */
[----:B------:R-:W-:-:S07]  /*1670*/  IMAD.MOV.U32 R43, RZ, RZ, 0x3ddb7cdf ;  /* 0x3ddb7cdfff2b7424 */ /* 0x000fce00078e00ff */
[----:B------:R-:W-:Y:S05]  /*1680*/  CALL.REL.NOINC `($__internal_0_$__cuda_sm20_div_rn_f64_full) ;  /* 0x0000000400b87944 */ /* 0x000fea0003c00000 */
[----:B------:R-:W-:Y:S02]  /*1690*/  IMAD.MOV.U32 R2, RZ, RZ, R48 ;  /* 0x000000ffff027224 */ /* 0x000fe400078e0030 */
[----:B------:R-:W-:-:S07]  /*16a0*/  IMAD.MOV.U32 R3, RZ, RZ, R49 ;  /* 0x000000ffff037224 */ /* 0x000fce00078e0031 */
.L_x_8:
[----:B------:R-:W-:Y:S05]  /*16b0*/  BSYNC.RECONVERGENT B1 ;  /* 0x0000000000017941 */ /* 0x000fea0003800200 */
.L_x_7:
[----:B------:R-:W-:Y:S01]  /*16c0*/  DSETP.LEU.AND P1, PT, R2, 1, PT ;  /* 0x3ff000000200742a */ /* 0x000fe20003f2b000 */
[----:B------:R-:W-:-:S13]  /*16d0*/  BSSY.RECONVERGENT B1, `(.L_x_9) ;  /* 0x000005f000017945 */ /* 0x000fda0003800200 */
[----:B------:R-:W-:Y:S05]  /*16e0*/  @!P0 BRA P1, `(.L_x_10) ;  /* 0x0000000000ac8947 */ /* 0x000fea0000800000 */
[----:B------:R-:W-:Y:S02]  /*16f0*/  @P0 IMAD.MOV.U32 R4, RZ, RZ, -0x66666666 ;  /* 0x9999999aff040424 */ /* 0x000fe400078e00ff */
[----:B------:R-:W-:-:S06]  /*1700*/  @P0 IMAD.MOV.U32 R5, RZ, RZ, 0x3fb99999 ;  /* 0x3fb99999ff050424 */ /* 0x000fcc00078e00ff */
[----:B------:R-:W-:Y:S01]  /*1710*/  @P0 DMUL R4, R26, R4 ;  /* 0x000000041a040228 */ /* 0x000fe20000000000 */
[----:B------:R-:W-:Y:S10]  /*1720*/  @P0 BRA `(.L_x_11) ;  /* 0x0000000400640947 */ /* 0x000ff40003800000 */
[----:B------:R-:W-:Y:S01]  /*1730*/  DSETP.NEU.AND P0, PT, R2, RZ, PT ;  /* 0x000000ff0200722a */ /* 0x000fe20003f0d000 */
[----:B------:R-:W-:-:S13]  /*1740*/  BSSY.RECONVERGENT B2, `(.L_x_12) ;  /* 0x000000d000027945 */ /* 0x000fda0003800200 */
[----:B------:R-:W-:Y:S01]  /*1750*/  @!P0 IMAD.MOV.U32 R4, RZ, RZ, 0x0 ;  /* 0x00000000ff048424 */ /* 0x000fe200078e00ff */
[----:B------:R-:W-:Y:S01]  /*1760*/  @!P0 MOV R5, 0x7ff00000 ;  /* 0x7ff0000000058802 */ /* 0x000fe20000000f00 */
[----:B------:R-:W-:Y:S06]  /*1770*/  @!P0 BRA `(.L_x_13) ;  /* 0x0000000000248947 */ /* 0x000fec0003800000 */
[----:B------:R-:W-:Y:S01]  /*1780*/  ISETP.GE.AND P0, PT, R3, RZ, PT ;  /* 0x000000ff0300720c */ /* 0x000fe20003f06270 */
[----:B------:R-:W-:Y:S01]  /*1790*/  IMAD.MOV.U32 R38, RZ, RZ, R2 ;  /* 0x000000ffff267224 */ /* 0x000fe200078e0002 */
[----:B------:R-:W-:Y:S01]  /*17a0*/  MOV R0, 0x17f0 ;  /* 0x000017f000007802 */ /* 0x000fe20000000f00 */
[----:B------:R-:W-:Y:S02]  /*17b0*/  IMAD.MOV.U32 R39, RZ, RZ, R3 ;  /* 0x000000ffff277224 */ /* 0x000fe400078e0003 */
[----:B------:R-:W-:Y:S02]  /*17c0*/  IMAD.MOV.U32 R36, RZ, RZ, RZ ;  /* 0x000000ffff247224 */ /* 0x000fe400078e00ff */
[----:B------:R-:W-:-:S07]  /*17d0*/  IMAD.MOV.U32 R37, RZ, RZ, -0x40300000 ;  /* 0xbfd00000ff257424 */ /* 0x000fce00078e00ff */
[----:B------:R-:W-:Y:S05]  /*17e0*/  CALL.REL.NOINC `($_Z9intDriverddiPKdPd$__internal_accurate_pow) ;  /* 0x0000000800d07944 */ /* 0x000fea0003c00000 */
[----:B------:R-:W-:Y:S02]  /*17f0*/  FSEL R4, R28, RZ, P0 ;  /* 0x000000ff1c047208 */ /* 0x000fe40000000000 */
[----:B------:R-:W-:-:S07]  /*1800*/  FSEL R5, R29, -QNAN , P0 ;  /* 0xfff800001d057808 */ /* 0x000fce0000000000 */
.L_x_13:
[----:B------:R-:W-:Y:S05]  /*1810*/  BSYNC.RECONVERGENT B2 ;  /* 0x0000000000027941 */ /* 0x000fea0003800200 */
.L_x_12:
[C---:B------:R-:W-:Y:S01]  /*1820*/  DADD R6, R2.reuse, -0.25 ;  /* 0xbfd0000002067429 */ /* 0x040fe20000000000 */
[----:B------:R-:W-:Y:S01]  /*1830*/  UMOV UR4, 0xcccccccd ;  /* 0xcccccccd00047882 */ /* 0x000fe20000000000 */
[C---:B------:R-:W-:Y:S01]  /*1840*/  DSETP.NEU.AND P1, PT, R2.reuse, +INF , PT ;  /* 0x7ff000000200742a */ /* 0x040fe20003f2d000 */
[----:B------:R-:W-:Y:S01]  /*1850*/  UMOV UR5, 0x3feccccc ;  /* 0x3feccccc00057882 */ /* 0x000fe20000000000 */
[----:B------:R-:W-:Y:S02]  /*1860*/  DSETP.NEU.AND P2, PT, R2, 1, PT ;  /* 0x3ff000000200742a */ /* 0x000fe40003f4d000 */
[C---:B------:R-:W-:Y:S01]  /*1870*/  DMUL R2, R26.reuse, UR4 ;  /* 0x000000041a027c28 */ /* 0x040fe20008000000 */
[----:B------:R-:W-:Y:S01]  /*1880*/  UMOV UR4, 0x9999999a ;  /* 0x9999999a00047882 */ /* 0x000fe20000000000 */
[----:B------:R-:W-:Y:S02]  /*1890*/  UMOV UR5, 0x3fb99999 ;  /* 0x3fb9999900057882 */ /* 0x000fe40000000000 */
[----:B------:R-:W-:Y:S01]  /*18a0*/  LOP3.LUT R6, R7, 0x7ff00000, RZ, 0xc0, !PT ;  /* 0x7ff0000007067812 */ /* 0x000fe200078ec0ff */
[----:B------:R-:W-:-:S03]  /*18b0*/  DMUL R26, R26, UR4 ;  /* 0x000000041a1a7c28 */ /* 0x000fc60008000000 */
[----:B------:R-:W-:-:S04]  /*18c0*/  ISETP.NE.AND P0, PT, R6, 0x7ff00000, PT ;  /* 0x7ff000000600780c */ /* 0x000fc80003f05270 */
[----:B------:R-:W-:Y:S02]  /*18d0*/  @!P1 FSEL R4, R4, RZ, P0 ;  /* 0x000000ff04049208 */ /* 0x000fe40000000000 */
[----:B------:R-:W-:Y:S01]  /*18e0*/  @!P1 FSEL R5, R5, RZ, P0 ;  /* 0x000000ff05059208 */ /* 0x000fe20000000000 */
[----:B------:R-:W-:Y:S01]  /*18f0*/  IMAD.MOV.U32 R0, RZ, RZ, R27 ;  /* 0x000000ffff007224 */ /* 0x000fe200078e001b */
[----:B------:R-:W-:Y:S02]  /*1900*/  FSEL R4, R4, RZ, P2 ;  /* 0x000000ff04047208 */ /* 0x000fe40001000000 */
[----:B------:R-:W-:-:S06]  /*1910*/  FSEL R5, R5, 1.875, P2 ;  /* 0x3ff0000005057808 */ /* 0x000fcc0001000000 */
[----:B------:R-:W-:-:S08]  /*1920*/  DMUL R2, R2, R4 ;  /* 0x0000000402027228 */ /* 0x000fd00000000000 */
[----:B------:R-:W-:Y:S02]  /*1930*/  DSETP.MAX.AND P0, P1, R26, R2, PT ;  /* 0x000000021a00722a */ /* 0x000fe4000390f000 */
[----:B------:R-:W-:-:S04]  /*1940*/  IMAD.MOV.U32 R5, RZ, RZ, R3 ;  /* 0x000000ffff057224 */ /* 0x000fc800078e0003 */
[----:B------:R-:W-:Y:S02]  /*1950*/  SEL R4, R26, R2, P0 ;  /* 0x000000021a047207 */ /* 0x000fe40000000000 */
[----:B------:R-:W-:-:S06]  /*1960*/  FSEL R7, R0, R5, P0 ;  /* 0x0000000500077208 */ /* 0x000fcc0000000000 */
[----:B------:R-:W-:-:S05]  /*1970*/  @P1 LOP3.LUT R7, R5, 0x80000, RZ, 0xfc, !PT ;  /* 0x0008000005071812 */ /* 0x000fca00078efcff */
[----:B------:R-:W-:Y:S01]  /*1980*/  IMAD.MOV.U32 R5, RZ, RZ, R7 ;  /* 0x000000ffff057224 */ /* 0x000fe200078e0007 */
[----:B------:R-:W-:Y:S06]  /*1990*/  BRA `(.L_x_11) ;  /* 0x0000000000c87947 */ /* 0x000fec0003800000 */
.L_x_10:
[----:B------:R-:W-:Y:S01]  /*19a0*/  UMOV UR4, 0xa34ca0c3 ;  /* 0xa34ca0c300047882 */ /* 0x000fe20000000000 */
[----:B------:R-:W-:Y:S01]  /*19b0*/  UMOV UR5, 0x3f28c5c9 ;  /* 0x3f28c5c900057882 */ /* 0x000fe20000000000 */
[----:B------:R-:W-:Y:S01]  /*19c0*/  BSSY.RECONVERGENT B2, `(.L_x_14) ;  /* 0x0000017000027945 */ /* 0x000fe20003800200 */
[----:B------:R-:W-:-:S14]  /*19d0*/  DSETP.GT.AND P0, PT, R2, UR4, PT ;  /* 0x0000000402007e2a */ /* 0x000fdc000bf04000 */
[----:B------:R-:W-:Y:S05]  /*19e0*/  @!P0 BRA `(.L_x_15) ;  /* 0x00000000004c8947 */ /* 0x000fea0003800000 */
[----:B------:R-:W-:Y:S01]  /*19f0*/  UMOV UR4, 0xcccccccd ;  /* 0xcccccccd00047882 */ /* 0x000fe20000000000 */
[----:B------:R-:W-:Y:S01]  /*1a00*/  UMOV UR5, 0x3feccccc ;  /* 0x3feccccc00057882 */ /* 0x000fe20000000000 */
[----:B------:R-:W-:Y:S01]  /*1a10*/  BSSY.RECONVERGENT B3, `(.L_x_16) ;  /* 0x0000009000037945 */ /* 0x000fe20003800200 */
[----:B------:R-:W-:Y:S01]  /*1a20*/  DMUL R10, R26, UR4 ;  /* 0x000000041a0a7c28 */ /* 0x000fe20008000000 */
[----:B------:R-:W-:Y:S01]  /*1a30*/  ISETP.GE.AND P0, PT, R3, RZ, PT ;  /* 0x000000ff0300720c */ /* 0x000fe20003f06270 */
[----:B------:R-:W-:Y:S01]  /*1a40*/  IMAD.MOV.U32 R39, RZ, RZ, R3 ;  /* 0x000000ffff277224 */ /* 0x000fe200078e0003 */
[----:B------:R-:W-:Y:S01]  /*1a50*/  MOV R38, R2 ;  /* 0x0000000200267202 */ /* 0x000fe20000000f00 */
[----:B------:R-:W-:Y:S01]  /*1a60*/  IMAD.MOV.U32 R36, RZ, RZ, -0x66666666 ;  /* 0x9999999aff247424 */ /* 0x000fe200078e00ff */
[----:B------:R-:W-:Y:S01]  /*1a70*/  MOV R0, 0x1aa0 ;  /* 0x00001aa000007802 */ /* 0x000fe20000000f00 */
[----:B------:R-:W-:-:S08]  /*1a80*/  IMAD.MOV.U32 R37, RZ, RZ, -0x40366667 ;  /* 0xbfc99999ff257424 */ /* 0x000fd000078e00ff */
[----:B------:R-:W-:Y:S05]  /*1a90*/  CALL.REL.NOINC `($_Z9intDriverddiPKdPd$__internal_accurate_pow) ;  /* 0x0000000800247944 */ /* 0x000fea0003c00000 */
[----:B------:R-:W-:Y:S05]  /*1aa0*/  BSYNC.RECONVERGENT B3 ;  /* 0x0000000000037941 */ /* 0x000fea0003800200 */
.L_x_16:
[----:B------:R-:W-:Y:S01]  /*1ab0*/  DSETP.NEU.AND P1, PT, R2, 1, PT ;  /* 0x3ff000000200742a */ /* 0x000fe20003f2d000 */
[----:B------:R-:W-:Y:S02]  /*1ac0*/  FSEL R29, R29, -QNAN , P0 ;  /* 0xfff800001d1d7808 */ /* 0x000fe40000000000 */
[----:B------:R-:W-:-:S03]  /*1ad0*/  FSEL R2, R28, RZ, P0 ;  /* 0x000000ff1c027208 */ /* 0x000fc60000000000 */
[----:B------:R-:W-:Y:S02]  /*1ae0*/  FSEL R3, R29, 1.875, P1 ;  /* 0x3ff000001d037808 */ /* 0x000fe40000800000 */
[----:B------:R-:W-:-:S06]  /*1af0*/  FSEL R2, R2, RZ, P1 ;  /* 0x000000ff02027208 */ /* 0x000fcc0000800000 */
[----:B------:R-:W-:Y:S01]  /*1b00*/  DMUL R10, R10, R2 ;  /* 0x000000020a0a7228 */ /* 0x000fe20000000000 */
[----:B------:R-:W-:Y:S10]  /*1b10*/  BRA `(.L_x_17) ;  /* 0x0000000000047947 */ /* 0x000ff40003800000 */
.L_x_15:
[----:B------:R-:W-:-:S11]  /*1b20*/  DMUL R10, R26, 5 ;  /* 0x401400001a0a7828 */ /* 0x000fd60000000000 */
.L_x_17:
[----:B------:R-:W-:Y:S05]  /*1b30*/  BSYNC.RECONVERGENT B2 ;  /* 0x0000000000027941 */ /* 0x000fea0003800200 */
.L_x_14:
[----:B------:R-:W-:Y:S01]  /*1b40*/  DSETP.MIN.AND P0, P1, |R16|, R10, PT ;  /* 0x0000000a1000722a */ /* 0x000fe20003900200 */
[----:B------:R-:W-:Y:S01]  /*1b50*/  IMAD.MOV.U32 R3, RZ, RZ, R11 ;  /* 0x000000ffff037224 */ /* 0x000fe200078e000b */
[----:B------:R-:W-:Y:S01]  /*1b60*/  UMOV UR4, 0xc924223 ;  /* 0x0c92422300047882 */ /* 0x000fe20000000000 */
[----:B------:R-:W-:Y:S01]  /*1b70*/  IMAD.MOV.U32 R0, RZ, RZ, R17 ;  /* 0x000000ffff007224 */ /* 0x000fe200078e0011 */
[----:B------:R-:W-:Y:S01]  /*1b80*/  UMOV UR5, 0x3bc79ca1 ;  /* 0x3bc79ca100057882 */ /* 0x000fe20000000000 */
[----:B------:R-:W-:Y:S01]  /*1b90*/  DADD R24, R24, R26 ;  /* 0x0000000018187229 */ /* 0x000fe2000000001a */
[----:B------:R-:W-:Y:S01]  /*1ba0*/  UMOV UR6, UR5 ;  /* 0x0000000500067c82 */ /* 0x000fe20008000000 */
[----:B------:R-:W-:Y:S01]  /*1bb0*/  IMAD.MOV.U32 R11, RZ, RZ, R7 ;  /* 0x000000ffff0b7224 */ /* 0x000fe200078e0007 */
[----:B------:R-:W-:Y:S01]  /*1bc0*/  FSEL R5, |R0|, R3, P0 ;  /* 0x0000000300057208 */ /* 0x000fe20000000200 */
[----:B------:R-:W-:Y:S01]  /*1bd0*/  IMAD.MOV.U32 R0, RZ, RZ, R16 ;  /* 0x000000ffff007224 */ /* 0x000fe200078e0010 */
[----:B------:R-:W-:Y:S01]  /*1be0*/  MOV R14, R32 ;  /* 0x00000020000e7202 */ /* 0x000fe20000000f00 */
[----:B------:R-:W-:-:S02]  /*1bf0*/  IMAD.U32 R4, RZ, RZ, UR6 ;  /* 0x00000006ff047e24 */ /* 0x000fc4000f8e00ff */
[----:B------:R-:W-:Y:S01]  /*1c00*/  IMAD.MOV.U32 R12, RZ, RZ, R34 ;  /* 0x000000ffff0c7224 */ /* 0x000fe200078e0022 */
[----:B------:R-:W-:Y:S01]  /*1c10*/  @P1 LOP3.LUT R5, R3, 0x80000, RZ, 0xfc, !PT ;  /* 0x0008000003051812 */ /* 0x000fe200078efcff */
[----:B------:R-:W-:Y:S01]  /*1c20*/  IMAD.MOV.U32 R13, RZ, RZ, R35 ;  /* 0x000000ffff0d7224 */ /* 0x000fe200078e0023 */
[----:B------:R-:W-:Y:S01]  /*1c30*/  SEL R2, R0, R10, P0 ;  /* 0x0000000a00027207 */ /* 0x000fe20000000000 */
[----:B------:R-:W-:Y:S01]  /*1c40*/  IMAD.MOV.U32 R10, RZ, RZ, R6 ;  /* 0x000000ffff0a7224 */ /* 0x000fe200078e0006 */
[----:B------:R-:W-:Y:S01]  /*1c50*/  MOV R3, R5 ;  /* 0x0000000500037202 */ /* 0x000fe20000000f00 */
[----:B------:R-:W-:-:S04]  /*1c60*/  IMAD.MOV.U32 R15, RZ, RZ, R33 ;  /* 0x000000ffff0f7224 */ /* 0x000fc800078e0021 */
[----:B------:R-:W-:Y:S01]  /*1c70*/  IMAD.MOV.U32 R0, RZ, RZ, R3 ;  /* 0x000000ffff007224 */ /* 0x000fe200078e0003 */
[----:B------:R-:W-:-:S06]  /*1c80*/  DSETP.MAX.AND P0, P1, R2, UR4, PT ;  /* 0x0000000402007e2a */ /* 0x000fcc000b90f000 */
[----:B------:R-:W-:-:S08]  /*1c90*/  FSEL R5, R0, UR6, P0 ;  /* 0x0000000600057c08 */ /* 0x000fd00008000000 */
[----:B------:R-:W-:Y:S02]  /*1ca0*/  @P1 LOP3.LUT R5, R4, 0x80000, RZ, 0xfc, !PT ;  /* 0x0008000004051812 */ /* 0x000fe400078efcff */
[----:B------:R-:W-:-:S07]  /*1cb0*/  SEL R4, R2, UR4, P0 ;  /* 0x0000000402047c07 */ /* 0x000fce0008000000 */
.L_x_11:
[----:B------:R-:W-:Y:S05]  /*1cc0*/  BSYNC.RECONVERGENT B1 ;  /* 0x0000000000017941 */ /* 0x000fea0003800200 */
.L_x_9:
[----:B------:R-:W-:-:S14]  /*1cd0*/  DSETP.GEU.AND P0, PT, R24, UR10, PT ;  /* 0x0000000a18007e2a */ /* 0x000fdc000bf0e000 */
[----:B------:R-:W-:Y:S05]  /*1ce0*/  @!P0 BRA `(.L_x_18) ;  /* 0xffffffe4004c8947 */ /* 0x000fea000383ffff */
[----:B------:R-:W-:Y:S05]  /*1cf0*/  BSYNC.RECONVERGENT B0 ;  /* 0x0000000000007941 */ /* 0x000fea0003800200 */
.L_x_0:
[----:B------:R-:W0:Y:S01]  /*1d00*/  LDC R5, c[0x0][0x390] ;  /* 0x0000e400ff057b82 */ /* 0x000e220000000800 */
[----:B-----5:R-:W-:Y:S01]  /*1d10*/  STG.E.64 desc[UR8][R8.64], R10 ;  /* 0x0000000a08007986 */ /* 0x020fe2000c101b08 */
[----:B0-----:R-:W-:-:S05]  /*1d20*/  IMAD.WIDE R2, R5, 0x8, R8 ;  /* 0x0000000805027825 */ /* 0x001fca00078e0208 */
[----:B------:R-:W-:Y:S01]  /*1d30*/  STG.E.64 desc[UR8][R2.64], R12 ;  /* 0x0000000c02007986 */ /* 0x000fe2000c101b08 */
[----:B------:R-:W-:-:S05]  /*1d40*/  IMAD.WIDE R4, R5, 0x8, R2 ;  /* 0x0000000805047825 */ /* 0x000fca00078e0202 */
[----:B------:R-:W-:Y:S01]  /*1d50*/  STG.E.64 desc[UR8][R4.64], R14 ;  /* 0x0000000e04007986 */ /* 0x000fe2000c101b08 */
[----:B------:R-:W-:Y:S05]  /*1d60*/  EXIT ;  /* 0x000000000000794d */ /* 0x000fea0003800000 */
        .weak           $__internal_0_$__cuda_sm20_div_rn_f64_full
        .type           $__internal_0_$__cuda_sm20_div_rn_f64_full,@function
        .size           $__internal_0_$__cuda_sm20_div_rn_f64_full,($_Z9intDriverddiPKdPd$__internal_accurate_pow - $__internal_0_$__cuda_sm20_div_rn_f64_full)
$__internal_0_$__cuda_sm20_div_rn_f64_full:
[C---:B------:R-:W-:Y:S01]  /*1d70*/  FSETP.GEU.AND P1, PT, |R43|.reuse, 1.469367938527859385e-39, PT ;  /* 0x001000002b00780b */ /* 0x040fe20003f2e200 */
[----:B------:R-:W-:Y:S01]  /*1d80*/  IMAD.MOV.U32 R52, RZ, RZ, 0x1 ;  /* 0x00000001ff347424 */ /* 0x000fe200078e00ff */
[----:B------:R-:W-:Y:S01]  /*1d90*/  LOP3.LUT R2, R43, 0x800fffff, RZ, 0xc0, !PT ;  /* 0x800fffff2b027812 */ /* 0x000fe200078ec0ff */
[----:B------:R-:W-:Y:S01]  /*1da0*/  BSSY.RECONVERGENT B2, `(.L_x_19) ;  /* 0x0000055000027945 */ /* 0x000fe20003800200 */
[C---:B------:R-:W-:Y:S02]  /*1db0*/  FSETP.GEU.AND P3, PT, |R45|.reuse, 1.469367938527859385e-39, PT ;  /* 0x001000002d00780b */ /* 0x040fe40003f6e200 */
[----:B------:R-:W-:Y:S01]  /*1dc0*/  LOP3.LUT R3, R2, 0x3ff00000, RZ, 0xfc, !PT ;  /* 0x3ff0000002037812 */ /* 0x000fe200078efcff */
[----:B------:R-:W-:Y:S01]  /*1dd0*/  IMAD.MOV.U32 R2, RZ, RZ, R42 ;  /* 0x000000ffff027224 */ /* 0x000fe200078e002a */
[----:B------:R-:W-:Y:S02]  /*1de0*/  LOP3.LUT R48, R45, 0x7ff00000, RZ, 0xc0, !PT ;  /* 0x7ff000002d307812 */ /* 0x000fe400078ec0ff */
[----:B------:R-:W-:-:S03]  /*1df0*/  LOP3.LUT R51, R43, 0x7ff00000, RZ, 0xc0, !PT ;  /* 0x7ff000002b337812 */ /* 0x000fc600078ec0ff */
[----:B------:R-:W-:Y:S01]  /*1e00*/  @!P1 DMUL R2, R42, 8.98846567431157953865e+307 ;  /* 0x7fe000002a029828 */ /* 0x000fe20000000000 */
[----:B------:R-:W-:-:S03]  /*1e10*/  ISETP.GE.U32.AND P2, PT, R48, R51, PT ;  /* 0x000000333000720c */ /* 0x000fc60003f46070 */
[----:B------:R-:W-:Y:S02]  /*1e20*/  @!P3 LOP3.LUT R49, R43, 0x7ff00000, RZ, 0xc0, !PT ;  /* 0x7ff000002b31b812 */ /* 0x000fe400078ec0ff */
[----:B------:R-:W0:Y:S02]  /*1e30*/  MUFU.RCP64H R53, R3 ;  /* 0x0000000300357308 */ /* 0x000e240000001800 */
[----:B------:R-:W-:Y:S01]  /*1e40*/  @!P3 ISETP.GE.U32.AND P4, PT, R48, R49, PT ;  /* 0x000000313000b20c */ /* 0x000fe20003f86070 */
[----:B------:R-:W-:-:S05]  /*1e50*/  IMAD.MOV.U32 R49, RZ, RZ, 0x1ca00000 ;  /* 0x1ca00000ff317424 */ /* 0x000fca00078e00ff */
[----:B------:R-:W-:-:S04]  /*1e60*/  @!P3 SEL R55, R49, 0x63400000, !P4 ;  /* 0x634000003137b807 */ /* 0x000fc80006000000 */
[----:B------:R-:W-:-:S04]  /*1e70*/  @!P3 LOP3.LUT R56, R55, 0x80000000, R45, 0xf8, !PT ;  /* 0x800000003738b812 */ /* 0x000fc800078ef82d */
[----:B------:R-:W-:Y:S01]  /*1e80*/  @!P3 LOP3.LUT R57, R56, 0x100000, RZ, 0xfc, !PT ;  /* 0x001000003839b812 */ /* 0x000fe200078efcff */
[----:B0-----:R-:W-:Y:S01]  /*1e90*/  DFMA R46, R52, -R2, 1 ;  /* 0x3ff00000342e742b */ /* 0x001fe20000000802 */
[----:B------:R-:W-:-:S07]  /*1ea0*/  @!P3 IMAD.MOV.U32 R56, RZ, RZ, RZ ;  /* 0x000000ffff38b224 */ /* 0x000fce00078e00ff */
[----:B------:R-:W-:-:S08]  /*1eb0*/  DFMA R46, R46, R46, R46 ;  /* 0x0000002e2e2e722b */ /* 0x000fd0000000002e */
[----:B------:R-:W-:Y:S01]  /*1ec0*/  DFMA R52, R52, R46, R52 ;  /* 0x0000002e3434722b */ /* 0x000fe20000000034 */
[----:B------:R-:W-:Y:S01]  /*1ed0*/  SEL R47, R49, 0x63400000, !P2 ;  /* 0x63400000312f7807 */ /* 0x000fe20005000000 */
[----:B------:R-:W-:-:S03]  /*1ee0*/  IMAD.MOV.U32 R46, RZ, RZ, R44 ;  /* 0x000000ffff2e7224 */ /* 0x000fc600078e002c */
[----:B------:R-:W-:-:S03]  /*1ef0*/  LOP3.LUT R47, R47, 0x800fffff, R45, 0xf8, !PT ;  /* 0x800fffff2f2f7812 */ /* 0x000fc600078ef82d */
[----:B------:R-:W-:-:S03]  /*1f00*/  DFMA R54, R52, -R2, 1 ;  /* 0x3ff000003436742b */ /* 0x000fc60000000802 */
[----:B------:R-:W-:Y:S01]  /*1f10*/  @!P3 DFMA R46, R46, 2, -R56 ;  /* 0x400000002e2eb82b */ /* 0x000fe20000000838 */
[----:B------:R-:W-:Y:S01]  /*1f20*/  MOV R56, R48 ;  /* 0x0000003000387202 */ /* 0x000fe20000000f00 */
[----:B------:R-:W-:-:S03]  /*1f30*/  IMAD.MOV.U32 R57, RZ, RZ, R51 ;  /* 0x000000ffff397224 */ /* 0x000fc600078e0033 */
[----:B------:R-:W-:Y:S01]  /*1f40*/  DFMA R54, R52, R54, R52 ;  /* 0x000000363436722b */ /* 0x000fe20000000034 */
[----:B------:R-:W-:-:S04]  /*1f50*/  @!P1 LOP3.LUT R57, R3, 0x7ff00000, RZ, 0xc0, !PT ;  /* 0x7ff0000003399812 */ /* 0x000fc800078ec0ff */
[----:B------:R-:W-:-:S03]  /*1f60*/  @!P3 LOP3.LUT R56, R47, 0x7ff00000, RZ, 0xc0, !PT ;  /* 0x7ff000002f38b812 */ /* 0x000fc600078ec0ff */
[----:B------:R-:W-:Y:S02]  /*1f70*/  DMUL R52, R54, R46 ;  /* 0x0000002e36347228 */ /* 0x000fe40000000000 */
[----:B------:R-:W-:-:S05]  /*1f80*/  VIADD R58, R56, 0xffffffff ;  /* 0xffffffff383a7836 */ /* 0x000fca0000000000 */
[----:B------:R-:W-:Y:S01]  /*1f90*/  ISETP.GT.U32.AND P1, PT, R58, 0x7feffffe, PT ;  /* 0x7feffffe3a00780c */ /* 0x000fe20003f24070 */
[----:B------:R-:W-:Y:S01]  /*1fa0*/  VIADD R58, R57, 0xffffffff ;  /* 0xffffffff393a7836 */ /* 0x000fe20000000000 */
[----:B------:R-:W-:-:S04]  /*1fb0*/  DFMA R50, R52, -R2, R46 ;  /* 0x800000023432722b */ /* 0x000fc8000000002e */
[----:B------:R-:W-:-:S04]  /*1fc0*/  ISETP.GT.U32.OR P1, PT, R58, 0x7feffffe, P1 ;  /* 0x7feffffe3a00780c */ /* 0x000fc80000f24470 */
[----:B------:R-:W-:-:S09]  /*1fd0*/  DFMA R50, R54, R50, R52 ;  /* 0x000000323632722b */ /* 0x000fd20000000034 */
[----:B------:R-:W-:Y:S05]  /*1fe0*/  @P1 BRA `(.L_x_20) ;  /* 0x00000000006c1947 */ /* 0x000fea0003800000 */
[----:B------:R-:W-:Y:S01]  /*1ff0*/  LOP3.LUT R45, R43, 0x7ff00000, RZ, 0xc0, !PT ;  /* 0x7ff000002b2d7812 */ /* 0x000fe200078ec0ff */
[----:B------:R-:W-:-:S03]  /*2000*/  IMAD.MOV.U32 R52, RZ, RZ, RZ ;  /* 0x000000ffff347224 */ /* 0x000fc600078e00ff */
[CC--:B------:R-:W-:Y:S02]  /*2010*/  VIADDMNMX R44, R48.reuse, -R45.reuse, 0xb9600000, !PT ;  /* 0xb9600000302c7446 */ /* 0x0c0fe4000780092d */
[----:B------:R-:W-:Y:S02]  /*2020*/  ISETP.GE.U32.AND P1, PT, R48, R45, PT ;  /* 0x0000002d3000720c */ /* 0x000fe40003f26070 */
[----:B------:R-:W-:Y:S02]  /*2030*/  VIMNMX R44, PT, PT, R44, 0x46a00000, PT ;  /* 0x46a000002c2c7848 */ /* 0x000fe40003fe0100 */
[----:B------:R-:W-:-:S05]  /*2040*/  SEL R49, R49, 0x63400000, !P1 ;  /* 0x6340000031317807 */ /* 0x000fca0004800000 */
[----:B------:R-:W-:-:S04]  /*2050*/  IMAD.IADD R44, R44, 0x1, -R49 ;  /* 0x000000012c2c7824 */ /* 0x000fc800078e0a31 */
[----:B------:R-:W-:-:S06]  /*2060*/  VIADD R53, R44, 0x7fe00000 ;  /* 0x7fe000002c357836 */ /* 0x000fcc0000000000 */
[----:B------:R-:W-:-:S10]  /*2070*/  DMUL R48, R50, R52 ;  /* 0x0000003432307228 */ /* 0x000fd40000000000 */
[----:B------:R-:W-:-:S13]  /*2080*/  FSETP.GTU.AND P1, PT, |R49|, 1.469367938527859385e-39, PT ;  /* 0x001000003100780b */ /* 0x000fda0003f2c200 */
[----:B------:R-:W-:Y:S05]  /*2090*/  @P1 BRA `(.L_x_21) ;  /* 0x0000000000941947 */ /* 0x000fea0003800000 */
[----:B------:R-:W-:Y:S01]  /*20a0*/  DFMA R2, R50, -R2, R46 ;  /* 0x800000023202722b */ /* 0x000fe2000000002e */
[----:B------:R-:W-:-:S09]  /*20b0*/  MOV R52, RZ ;  /* 0x000000ff00347202 */ /* 0x000fd20000000f00 */
[C---:B------:R-:W-:Y:S02]  /*20c0*/  FSETP.NEU.AND P1, PT, R3.reuse, RZ, PT ;  /* 0x000000ff0300720b */ /* 0x040fe40003f2d000 */
[----:B------:R-:W-:-:S04]  /*20d0*/  LOP3.LUT R43, R3, 0x80000000, R43, 0x48, !PT ;  /* 0x80000000032b7812 */ /* 0x000fc800078e482b */
[----:B------:R-:W-:-:S07]  /*20e0*/  LOP3.LUT R53, R43, R53, RZ, 0xfc, !PT ;  /* 0x000000352b357212 */ /* 0x000fce00078efcff */
[----:B------:R-:W-:Y:S05]  /*20f0*/  @!P1 BRA `(.L_x_21) ;  /* 0x00000000007c9947 */ /* 0x000fea0003800000 */
[----:B------:R-:W-:Y:S02]  /*2100*/  IMAD.MOV R3, RZ, RZ, -R44 ;  /* 0x000000ffff037224 */ /* 0x000fe400078e0a2c */
[----:B------:R-:W-:-:S06]  /*2110*/  IMAD.MOV.U32 R2, RZ, RZ, RZ ;  /* 0x000000ffff027224 */ /* 0x000fcc00078e00ff */
[----:B------:R-:W-:Y:S02]  /*2120*/  DFMA R2, R48, -R2, R50 ;  /* 0x800000023002722b */ /* 0x000fe40000000032 */
[----:B------:R-:W-:-:S04]  /*2130*/  DMUL.RP R50, R50, R52 ;  /* 0x0000003432327228 */ /* 0x000fc80000008000 */
[----:B------:R-:W-:-:S04]  /*2140*/  IADD3 R2, PT, PT, -R44, -0x43300000, RZ ;  /* 0xbcd000002c027810 */ /* 0x000fc80007ffe1ff */
[----:B------:R-:W-:Y:S02]  /*2150*/  FSETP.NEU.AND P1, PT, |R3|, R2, PT ;  /* 0x000000020300720b */ /* 0x000fe40003f2d200 */
[----:B------:R-:W-:Y:S02]  /*2160*/  LOP3.LUT R43, R51, R43, RZ, 0x3c, !PT ;  /* 0x0000002b332b7212 */ /* 0x000fe400078e3cff */
[----:B------:R-:W-:Y:S02]  /*2170*/  FSEL R48, R50, R48, !P1 ;  /* 0x0000003032307208 */ /* 0x000fe40004800000 */
[----:B------:R-:W-:Y:S01]  /*2180*/  FSEL R49, R43, R49, !P1 ;  /* 0x000000312b317208 */ /* 0x000fe20004800000 */
[----:B------:R-:W-:Y:S06]  /*2190*/  BRA `(.L_x_21) ;  /* 0x0000000000547947 */ /* 0x000fec0003800000 */
.L_x_20:
[----:B------:R-:W-:-:S14]  /*21a0*/  DSETP.NAN.AND P1, PT, R44, R44, PT ;  /* 0x0000002c2c00722a */ /* 0x000fdc0003f28000 */
[----:B------:R-:W-:Y:S05]  /*21b0*/  @P1 BRA `(.L_x_22) ;  /* 0x0000000000441947 */ /* 0x000fea0003800000 */
[----:B------:R-:W-:-:S14]  /*21c0*/  DSETP.NAN.AND P1, PT, R42, R42, PT ;  /* 0x0000002a2a00722a */ /* 0x000fdc0003f28000 */
[----:B------:R-:W-:Y:S05]  /*21d0*/  @P1 BRA `(.L_x_23) ;  /* 0x0000000000301947 */ /* 0x000fea0003800000 */
[----:B------:R-:W-:Y:S01]  /*21e0*/  ISETP.NE.AND P1, PT, R56, R57, PT ;  /* 0x000000393800720c */ /* 0x000fe20003f25270 */
[----:B------:R-:W-:Y:S02]  /*21f0*/  IMAD.MOV.U32 R48, RZ, RZ, 0x0 ;  /* 0x00000000ff307424 */ /* 0x000fe400078e00ff */
[----:B------:R-:W-:-:S10]  /*2200*/  IMAD.MOV.U32 R49, RZ, RZ, -0x80000 ;  /* 0xfff80000ff317424 */ /* 0x000fd400078e00ff */
[----:B------:R-:W-:Y:S05]  /*2210*/  @!P1 BRA `(.L_x_21) ;  /* 0x0000000000349947 */ /* 0x000fea0003800000 */
[----:B------:R-:W-:Y:S02]  /*2220*/  ISETP.NE.AND P1, PT, R56, 0x7ff00000, PT ;  /* 0x7ff000003800780c */ /* 0x000fe40003f25270 */
[----:B------:R-:W-:Y:S02]  /*2230*/  LOP3.LUT R49, R45, 0x80000000, R43, 0x48, !PT ;  /* 0x800000002d317812 */ /* 0x000fe400078e482b */
[----:B------:R-:W-:-:S13]  /*2240*/  ISETP.EQ.OR P1, PT, R57, RZ, !P1 ;  /* 0x000000ff3900720c */ /* 0x000fda0004f22670 */
[----:B------:R-:W-:Y:S01]  /*2250*/  @P1 LOP3.LUT R2, R49, 0x7ff00000, RZ, 0xfc, !PT ;  /* 0x7ff0000031021812 */ /* 0x000fe200078efcff */
[----:B------:R-:W-:Y:S02]  /*2260*/  @!P1 IMAD.MOV.U32 R48, RZ, RZ, RZ ;  /* 0x000000ffff309224 */ /* 0x000fe400078e00ff */
[----:B------:R-:W-:Y:S01]  /*2270*/  @P1 IMAD.MOV.U32 R48, RZ, RZ, RZ ;  /* 0x000000ffff301224 */ /* 0x000fe200078e00ff */
[----:B------:R-:W-:Y:S01]  /*2280*/  @P1 MOV R49, R2 ;  /* 0x0000000200311202 */ /* 0x000fe20000000f00 */
[----:B------:R-:W-:Y:S06]  /*2290*/  BRA `(.L_x_21) ;  /* 0x0000000000147947 */ /* 0x000fec0003800000 */
.L_x_23:
[----:B------:R-:W-:Y:S01]  /*22a0*/  LOP3.LUT R49, R43, 0x80000, RZ, 0xfc, !PT ;  /* 0x000800002b317812 */ /* 0x000fe200078efcff */
[----:B------:R-:W-:Y:S01]  /*22b0*/  IMAD.MOV.U32 R48, RZ, RZ, R42 ;  /* 0x000000ffff307224 */ /* 0x000fe200078e002a */
[----:B------:R-:W-:Y:S06]  /*22c0*/  BRA `(.L_x_21) ;  /* 0x0000000000087947 */ /* 0x000fec0003800000 */
.L_x_22:
[----:B------:R-:W-:Y:S01]  /*22d0*/  LOP3.LUT R49, R45, 0x80000, RZ, 0xfc, !PT ;  /* 0x000800002d317812 */ /* 0x000fe200078efcff */
[----:B------:R-:W-:-:S07]  /*22e0*/  IMAD.MOV.U32 R48, RZ, RZ, R44 ;  /* 0x000000ffff307224 */ /* 0x000fce00078e002c */
.L_x_21:
[----:B------:R-:W-:Y:S05]  /*22f0*/  BSYNC.RECONVERGENT B2 ;  /* 0x0000000000027941 */ /* 0x000fea0003800200 */
.L_x_19:
[----:B------:R-:W-:Y:S02]  /*2300*/  IMAD.MOV.U32 R2, RZ, RZ, R0 ;  /* 0x000000ffff027224 */ /* 0x000fe400078e0000 */
[----:B------:R-:W-:-:S04]  /*2310*/  IMAD.MOV.U32 R3, RZ, RZ, 0x0 ;  /* 0x00000000ff037424 */ /* 0x000fc800078e00ff */
[----:B------:R-:W-:Y:S05]  /*2320*/  RET.REL.NODEC R2 `(_Z9intDriverddiPKdPd) ;  /* 0xffffffdc02347950 */ /* 0x000fea0003c3ffff */
        .type           $_Z9intDriverddiPKdPd$__internal_accurate_pow,@function
        .size           $_Z9intDriverddiPKdPd$__internal_accurate_pow,(.L_x_27 - $_Z9intDriverddiPKdPd$__internal_accurate_pow)
$_Z9intDriverddiPKdPd$__internal_accurate_pow:
[----:B------:R-:W-:Y:S01]  /*2330*/  ISETP.GT.U32.AND P1, PT, R39, 0xfffff, PT ;  /* 0x000fffff2700780c */ /* 0x000fe20003f24070 */
[----:B------:R-:W-:Y:S01]  /*2340*/  IMAD.MOV.U32 R4, RZ, RZ, R39 ;  /* 0x000000ffff047224 */ /* 0x000fe200078e0027 */
[----:B------:R-:W-:Y:S01]  /*2350*/  MOV R40, R38 ;  /* 0x0000002600287202 */ /* 0x000fe20000000f00 */
[----:B------:R-:W-:Y:S01]  /*2360*/  IMAD.MOV.U32 R42, RZ, RZ, RZ ;  /* 0x000000ffff2a7224 */ /* 0x000fe200078e00ff */
[----:B------:R-:W-:Y:S01]  /*2370*/  UMOV UR4, 0x7d2cafe2 ;  /* 0x7d2cafe200047882 */ /* 0x000fe20000000000 */
[----:B------:R-:W-:Y:S01]  /*2380*/  IMAD.MOV.U32 R30, RZ, RZ, 0x41ad3b5a ;  /* 0x41ad3b5aff1e7424 */ /* 0x000fe200078e00ff */
[----:B------:R-:W-:Y:S01]  /*2390*/  UMOV UR5, 0x3eb0f5ff ;  /* 0x3eb0f5ff00057882 */ /* 0x000fe20000000000 */
[----:B------:R-:W-:Y:S01]  /*23a0*/  IMAD.MOV.U32 R31, RZ, RZ, 0x3ed0f5d2 ;  /* 0x3ed0f5d2ff1f7424 */ /* 0x000fe200078e00ff */
[----:B------:R-:W-:Y:S01]  /*23b0*/  UMOV UR6, 0x3b39803f ;  /* 0x3b39803f00067882 */ /* 0x000fe20000000000 */
[----:B------:R-:W-:-:S04]  /*23c0*/  UMOV UR7, 0x3c7abc9e ;  /* 0x3c7abc9e00077882 */ /* 0x000fc80000000000 */
[----:B------:R-:W-:Y:S01]  /*23d0*/  @!P1 DMUL R48, R38, 1.80143985094819840000e+16 ;  /* 0x4350000026309828 */ /* 0x000fe20000000000 */
[----:B------:R-:W-:-:S09]  /*23e0*/  SHF.R.U32.HI R38, RZ, 0x14, R39 ;  /* 0x00000014ff267819 */ /* 0x000fd20000011627 */
[----:B------:R-:W-:Y:S01]  /*23f0*/  @!P1 IMAD.MOV.U32 R4, RZ, RZ, R49 ;  /* 0x000000ffff049224 */ /* 0x000fe200078e0031 */
[----:B------:R-:W-:Y:S01]  /*2400*/  @!P1 LEA.HI R38, R49, 0xffffffca, RZ, 0xc ;  /* 0xffffffca31269811 */ /* 0x000fe200078f60ff */
[----:B------:R-:W-:-:S03]  /*2410*/  @!P1 IMAD.MOV.U32 R40, RZ, RZ, R48 ;  /* 0x000000ffff289224 */ /* 0x000fc600078e0030 */
[----:B------:R-:W-:-:S04]  /*2420*/  LOP3.LUT R4, R4, 0x800fffff, RZ, 0xc0, !PT ;  /* 0x800fffff04047812 */ /* 0x000fc800078ec0ff */
[----:B------:R-:W-:-:S04]  /*2430*/  LOP3.LUT R41, R4, 0x3ff00000, RZ, 0xfc, !PT ;  /* 0x3ff0000004297812 */ /* 0x000fc800078efcff */
[----:B------:R-:W-:-:S13]  /*2440*/  ISETP.GE.U32.AND P2, PT, R41, 0x3ff6a09f, PT ;  /* 0x3ff6a09f2900780c */ /* 0x000fda0003f46070 */
[----:B------:R-:W-:-:S04]  /*2450*/  @P2 VIADD R5, R41, 0xfff00000 ;  /* 0xfff0000029052836 */ /* 0x000fc80000000000 */
[----:B------:R-:W-:-:S06]  /*2460*/  @P2 IMAD.MOV.U32 R41, RZ, RZ, R5 ;  /* 0x000000ffff292224 */ /* 0x000fcc00078e0005 */
[C---:B------:R-:W-:Y:S02]  /*2470*/  DADD R28, R40.reuse, 1 ;  /* 0x3ff00000281c7429 */ /* 0x040fe40000000000 */
[----:B------:R-:W-:-:S04]  /*2480*/  DADD R40, R40, -1 ;  /* 0xbff0000028287429 */ /* 0x000fc80000000000 */
[----:B------:R-:W0:Y:S02]  /*2490*/  MUFU.RCP64H R43, R29 ;  /* 0x0000001d002b7308 */ /* 0x000e240000001800 */
[----:B0-----:R-:W-:-:S08]  /*24a0*/  DFMA R4, -R28, R42, 1 ;  /* 0x3ff000001c04742b */ /* 0x001fd0000000012a */
[----:B------:R-:W-:-:S08]  /*24b0*/  DFMA R4, R4, R4, R4 ;  /* 0x000000040404722b */ /* 0x000fd00000000004 */
[----:B------:R-:W-:-:S08]  /*24c0*/  DFMA R42, R42, R4, R42 ;  /* 0x000000042a2a722b */ /* 0x000fd0000000002a */
[----:B------:R-:W-:-:S08]  /*24d0*/  DMUL R4, R40, R42 ;  /* 0x0000002a28047228 */ /* 0x000fd00000000000 */
[----:B------:R-:W-:-:S08]  /*24e0*/  DFMA R4, R40, R42, R4 ;  /* 0x0000002a2804722b */ /* 0x000fd00000000004 */
[----:B------:R-:W-:-:S08]  /*24f0*/  DMUL R44, R4, R4 ;  /* 0x00000004042c7228 */ /* 0x000fd00000000000 */
[----:B------:R-:W-:Y:S01]  /*2500*/  DFMA R28, R44, UR4, R30 ;  /* 0x000000042c1c7c2b */ /* 0x000fe2000800001e */
[----:B------:R-:W-:Y:S01]  /*2510*/  UMOV UR4, 0x75488a3f ;  /* 0x75488a3f00047882 */ /* 0x000fe20000000000 */
[----:B------:R-:W-:Y:S01]  /*2520*/  UMOV UR5, 0x3ef3b20a ;  /* 0x3ef3b20a00057882 */ /* 0x000fe20000000000 */
[----:B------:R-:W-:-:S05]  /*2530*/  DADD R30, R40, -R4 ;  /* 0x00000000281e7229 */ /* 0x000fca0000000804 */
[----:B------:R-:W-:Y:S01]  /*2540*/  DFMA R28, R44, R28, UR4 ;  /* 0x000000042c1c7e2b */ /* 0x000fe2000800001c */
[----:B------:R-:W-:Y:S01]  /*2550*/  UMOV UR4, 0xe4faecd5 ;  /* 0xe4faecd500047882 */ /* 0x000fe20000000000 */
[----:B------:R-:W-:Y:S01]  /*2560*/  UMOV UR5, 0x3f1745cd ;  /* 0x3f1745cd00057882 */ /* 0x000fe20000000000 */
[----:B------:R-:W-:Y:S02]  /*2570*/  DADD R50, R30, R30 ;  /* 0x000000001e327229 */ /* 0x000fe4000000001e */
[----:B------:R-:W-:-:S03]  /*2580*/  DMUL R30, R4, R4 ;  /* 0x00000004041e7228 */ /* 0x000fc60000000000 */
[----:B------:R-:W-:Y:S01]  /*2590*/  DFMA R28, R44, R28, UR4 ;  /* 0x000000042c1c7e2b */ /* 0x000fe2000800001c */
[----:B------:R-:W-:Y:S01]  /*25a0*/  UMOV UR4, 0x258a578b ;  /* 0x258a578b00047882 */ /* 0x000fe20000000000 */
[----:B------:R-:W-:Y:S01]  /*25b0*/  UMOV UR5, 0x3f3c71c7 ;  /* 0x3f3c71c700057882 */ /* 0x000fe20000000000 */
[----:B------:R-:W-:Y:S02]  /*25c0*/  DFMA R50, R40, -R4, R50 ;  /* 0x800000042832722b */ /* 0x000fe40000000032 */
[----:B------:R-:W-:-:S03]  /*25d0*/  DMUL R40, R4, R30 ;  /* 0x0000001e04287228 */ /* 0x000fc60000000000 */
[----:B------:R-:W-:Y:S01]  /*25e0*/  DFMA R28, R44, R28, UR4 ;  /* 0x000000042c1c7e2b */ /* 0x000fe2000800001c */
[----:B------:R-:W-:Y:S01]  /*25f0*/  UMOV UR4, 0x9242b910 ;  /* 0x9242b91000047882 */ /* 0x000fe20000000000 */
[----:B------:R-:W-:Y:S01]  /*2600*/  UMOV UR5, 0x3f624924 ;  /* 0x3f62492400057882 */ /* 0x000fe20000000000 */
[----:B------:R-:W-:Y:S02]  /*2610*/  DMUL R42, R42, R50 ;  /* 0x000000322a2a7228 */ /* 0x000fe40000000000 */
[----:B------:R-:W-:-:S03]  /*2620*/  DFMA R50, R4, R30, -R40 ;  /* 0x0000001e0432722b */ /* 0x000fc60000000828 */
[----:B------:R-:W-:Y:S01]  /*2630*/  DFMA R28, R44, R28, UR4 ;  /* 0x000000042c1c7e2b */ /* 0x000fe2000800001c */
[----:B------:R-:W-:Y:S01]  /*2640*/  UMOV UR4, 0x99999dfb ;  /* 0x99999dfb00047882 */ /* 0x000fe20000000000 */
[----:B------:R-:W-:-:S03]  /*2650*/  UMOV UR5, 0x3f899999 ;  /* 0x3f89999900057882 */ /* 0x000fc60000000000 */
[----:B------:R-:W-:Y:S01]  /*2660*/  IADD3 R55, PT, PT, R43, 0x100000, RZ ;  /* 0x001000002b377810 */ /* 0x000fe20007ffe0ff */
[----:B------:R-:W-:Y:S01]  /*2670*/  IMAD.MOV.U32 R54, RZ, RZ, R42 ;  /* 0x000000ffff367224 */ /* 0x000fe200078e002a */
[----:B------:R-:W-:Y:S02]  /*2680*/  DFMA R50, R42, R30, R50 ;  /* 0x0000001e2a32722b */ /* 0x000fe40000000032 */
[----:B------:R-:W-:Y:S01]  /*2690*/  DFMA R46, R44, R28, UR4 ;  /* 0x000000042c2e7e2b */ /* 0x000fe2000800001c */
[----:B------:R-:W-:Y:S01]  /*26a0*/  UMOV UR4, 0x55555555 ;  /* 0x5555555500047882 */ /* 0x000fe20000000000 */
[----:B------:R-:W-:-:S06]  /*26b0*/  UMOV UR5, 0x3fb55555 ;  /* 0x3fb5555500057882 */ /* 0x000fcc0000000000 */
[----:B------:R-:W-:-:S08]  /*26c0*/  DFMA R28, R44, R46, UR4 ;  /* 0x000000042c1c7e2b */ /* 0x000fd0000800002e */
[----:B------:R-:W-:Y:S01]  /*26d0*/  DADD R52, -R28, UR4 ;  /* 0x000000041c347e29 */ /* 0x000fe20008000100 */
[----:B------:R-:W-:Y:S01]  /*26e0*/  UMOV UR4, 0xb9e7b0 ;  /* 0x00b9e7b000047882 */ /* 0x000fe20000000000 */
[----:B------:R-:W-:-:S06]  /*26f0*/  UMOV UR5, 0x3c46a4cb ;  /* 0x3c46a4cb00057882 */ /* 0x000fcc0000000000 */
[----:B------:R-:W-:Y:S02]  /*2700*/  DFMA R44, R44, R46, R52 ;  /* 0x0000002e2c2c722b */ /* 0x000fe40000000034 */
[----:B------:R-:W-:-:S06]  /*2710*/  DFMA R52, R4, R4, -R30 ;  /* 0x000000040434722b */ /* 0x000fcc000000081e */
[----:B------:R-:W-:Y:S01]  /*2720*/  DADD R44, R44, -UR4 ;  /* 0x800000042c2c7e29 */ /* 0x000fe20008000000 */
[----:B------:R-:W-:Y:S01]  /*2730*/  UMOV UR4, 0x80000000 ;  /* 0x8000000000047882 */ /* 0x000fe20000000000 */
[----:B------:R-:W-:Y:S01]  /*2740*/  DFMA R52, R4, R54, R52 ;  /* 0x000000360434722b */ /* 0x000fe20000000034 */
[----:B------:R-:W-:-:S05]  /*2750*/  UMOV UR5, 0x43300000 ;  /* 0x4330000000057882 */ /* 0x000fca0000000000 */
[----:B------:R-:W-:Y:S02]  /*2760*/  DADD R46, R28, R44 ;  /* 0x000000001c2e7229 */ /* 0x000fe4000000002c */
[----:B------:R-:W-:-:S06]  /*2770*/  DFMA R50, R4, R52, R50 ;  /* 0x000000340432722b */ /* 0x000fcc0000000032 */
[----:B------:R-:W-:Y:S02]  /*2780*/  DMUL R30, R46, R40 ;  /* 0x000000282e1e7228 */ /* 0x000fe40000000000 */
[----:B------:R-:W-:-:S06]  /*2790*/  DADD R28, R28, -R46 ;  /* 0x000000001c1c7229 */ /* 0x000fcc000000082e */
[----:B------:R-:W-:Y:S02]  /*27a0*/  DFMA R52, R46, R40, -R30 ;  /* 0x000000282e34722b */ /* 0x000fe4000000081e */
[----:B------:R-:W-:-:S06]  /*27b0*/  DADD R28, R44, R28 ;  /* 0x000000002c1c7229 */ /* 0x000fcc000000001c */
[----:B------:R-:W-:-:S08]  /*27c0*/  DFMA R50, R46, R50, R52 ;  /* 0x000000322e32722b */ /* 0x000fd00000000034 */
[----:B------:R-:W-:-:S08]  /*27d0*/  DFMA R50, R28, R40, R50 ;  /* 0x000000281c32722b */ /* 0x000fd00000000032 */
[----:B------:R-:W-:-:S08]  /*27e0*/  DADD R40, R30, R50 ;  /* 0x000000001e287229 */ /* 0x000fd00000000032 */
[--C-:B------:R-:W-:Y:S02]  /*27f0*/  DADD R28, R4, R40.reuse ;  /* 0x00000000041c7229 */ /* 0x100fe40000000028 */
[----:B------:R-:W-:-:S06]  /*2800*/  DADD R30, R30, -R40 ;  /* 0x000000001e1e7229 */ /* 0x000fcc0000000828 */
[----:B------:R-:W-:Y:S02]  /*2810*/  DADD R4, R4, -R28 ;  /* 0x0000000004047229 */ /* 0x000fe4000000081c */
[----:B------:R-:W-:-:S06]  /*2820*/  DADD R30, R50, R30 ;  /* 0x00000000321e7229 */ /* 0x000fcc000000001e */
[----:B------:R-:W-:-:S08]  /*2830*/  DADD R4, R40, R4 ;  /* 0x0000000028047229 */ /* 0x000fd00000000004 */
[----:B------:R-:W-:Y:S01]  /*2840*/  DADD R4, R30, R4 ;  /* 0x000000001e047229 */ /* 0x000fe20000000004 */
[C---:B------:R-:W-:Y:S02]  /*2850*/  VIADD R30, R38.reuse, 0xfffffc01 ;  /* 0xfffffc01261e7836 */ /* 0x040fe40000000000 */
[----:B------:R-:W-:-:S05]  /*2860*/  @P2 VIADD R30, R38, 0xfffffc02 ;  /* 0xfffffc02261e2836 */ /* 0x000fca0000000000 */
[----:B------:R-:W-:Y:S01]  /*2870*/  DADD R42, R42, R4 ;  /* 0x000000002a2a7229 */ /* 0x000fe20000000004 */
[----:B------:R-:W-:Y:S01]  /*2880*/  LOP3.LUT R4, R30, 0x80000000, RZ, 0x3c, !PT ;  /* 0x800000001e047812 */ /* 0x000fe200078e3cff */
[----:B------:R-:W-:-:S06]  /*2890*/  IMAD.MOV.U32 R5, RZ, RZ, 0x43300000 ;  /* 0x43300000ff057424 */ /* 0x000fcc00078e00ff */
[----:B------:R-:W-:Y:S02]  /*28a0*/  DADD R30, R28, R42 ;  /* 0x000000001c1e7229 */ /* 0x000fe4000000002a */
[----:B------:R-:W-:Y:S01]  /*28b0*/  DADD R38, R4, -UR4 ;  /* 0x8000000404267e29 */ /* 0x000fe20008000000 */
[----:B------:R-:W-:Y:S01]  /*28c0*/  UMOV UR4, 0xfefa39ef ;  /* 0xfefa39ef00047882 */ /* 0x000fe20000000000 */
[----:B------:R-:W-:-:S04]  /*28d0*/  UMOV UR5, 0x3fe62e42 ;  /* 0x3fe62e4200057882 */ /* 0x000fc80000000000 */
[--C-:B------:R-:W-:Y:S02]  /*28e0*/  DADD R28, R28, -R30.reuse ;  /* 0x000000001c1c7229 */ /* 0x100fe4000000081e */
[----:B------:R-:W-:-:S06]  /*28f0*/  DFMA R4, R38, UR4, R30 ;  /* 0x0000000426047c2b */ /* 0x000fcc000800001e */
[----:B------:R-:W-:Y:S02]  /*2900*/  DADD R28, R42, R28 ;  /* 0x000000002a1c7229 */ /* 0x000fe4000000001c */
[----:B------:R-:W-:-:S08]  /*2910*/  DFMA R40, R38, -UR4, R4 ;  /* 0x8000000426287c2b */ /* 0x000fd00008000004 */
[----:B------:R-:W-:-:S08]  /*2920*/  DADD R40, -R30, R40 ;  /* 0x000000001e287229 */ /* 0x000fd00000000128 */
[----:B------:R-:W-:-:S08]  /*2930*/  DADD R28, R28, -R40 ;  /* 0x000000001c1c7229 */ /* 0x000fd00000000828 */
[----:B------:R-:W-:Y:S01]  /*2940*/  DFMA R28, R38, UR6, R28 ;  /* 0x00000006261c7c2b */ /* 0x000fe2000800001c */
[----:B------:R-:W-:Y:S02]  /*2950*/  IMAD.MOV.U32 R39, RZ, RZ, R37 ;  /* 0x000000ffff277224 */ /* 0x000fe400078e0025 */
[----:B------:R-:W-:-:S03]  /*2960*/  IMAD.MOV.U32 R38, RZ, RZ, R36 ;  /* 0x000000ffff267224 */ /* 0x000fc600078e0024 */
[C---:B------:R-:W-:Y:S02]  /*2970*/  SHF.L.U32 R30, R39.reuse, 0x1, RZ ;  /* 0x00000001271e7819 */ /* 0x040fe400000006ff */
[----:B------:R-:W-:Y:S02]  /*2980*/  LOP3.LUT R37, R39, 0xff0fffff, RZ, 0xc0, !PT ;  /* 0xff0fffff27257812 */ /* 0x000fe400078ec0ff */
[----:B------:R-:W-:Y:S01]  /*2990*/  ISETP.GT.U32.AND P1, PT, R30, -0x2000001, PT ;  /* 0xfdffffff1e00780c */ /* 0x000fe20003f24070 */
[----:B------:R-:W-:-:S03]  /*29a0*/  DADD R30, R4, R28 ;  /* 0x00000000041e7229 */ /* 0x000fc6000000001c */
[----:B------:R-:W-:-:S05]  /*29b0*/  SEL R39, R37, R39, P1 ;  /* 0x0000002725277207 */ /* 0x000fca0000800000 */
[----:B------:R-:W-:Y:S02]  /*29c0*/  DADD R36, R4, -R30 ;  /* 0x0000000004247229 */ /* 0x000fe4000000081e */
[----:B------:R-:W-:-:S06]  /*29d0*/  DMUL R4, R30, R38 ;  /* 0x000000261e047228 */ /* 0x000fcc0000000000 */
[----:B------:R-:W-:Y:S02]  /*29e0*/  DADD R36, R28, R36 ;  /* 0x000000001c247229 */ /* 0x000fe40000000024 */
[----:B------:R-:W-:-:S08]  /*29f0*/  DFMA R30, R30, R38, -R4 ;  /* 0x000000261e1e722b */ /* 0x000fd00000000804 */
[----:B------:R-:W-:Y:S01]  /*2a00*/  DFMA R36, R36, R38, R30 ;  /* 0x000000262424722b */ /* 0x000fe2000000001e */
[----:B------:R-:W-:Y:S02]  /*2a10*/  IMAD.MOV.U32 R30, RZ, RZ, 0x652b82fe ;  /* 0x652b82feff1e7424 */ /* 0x000fe400078e00ff */
[----:B------:R-:W-:-:S05]  /*2a20*/  IMAD.MOV.U32 R31, RZ, RZ, 0x3ff71547 ;  /* 0x3ff71547ff1f7424 */ /* 0x000fca00078e00ff */
[----:B------:R-:W-:-:S08]  /*2a30*/  DADD R28, R4, R36 ;  /* 0x00000000041c7229 */ /* 0x000fd00000000024 */
[----:B------:R-:W-:Y:S02]  /*2a40*/  DFMA R30, R28, R30, 6.75539944105574400000e+15 ;  /* 0x433800001c1e742b */ /* 0x000fe4000000001e */
[----:B------:R-:W-:Y:S01]  /*2a50*/  FSETP.GEU.AND P1, PT, |R29|, 4.1917929649353027344, PT ;  /* 0x4086232b1d00780b */ /* 0x000fe20003f2e200 */
[----:B------:R-:W-:-:S05]  /*2a60*/  DADD R4, R4, -R28 ;  /* 0x0000000004047229 */ /* 0x000fca000000081c */
[----:B------:R-:W-:-:S03]  /*2a70*/  DADD R38, R30, -6.75539944105574400000e+15 ;  /* 0xc33800001e267429 */ /* 0x000fc60000000000 */
[----:B------:R-:W-:-:S05]  /*2a80*/  DADD R36, R36, R4 ;  /* 0x0000000024247229 */ /* 0x000fca0000000004 */
[----:B------:R-:W-:Y:S01]  /*2a90*/  DFMA R40, R38, -UR4, R28 ;  /* 0x8000000426287c2b */ /* 0x000fe2000800001c */
[----:B------:R-:W-:Y:S01]  /*2aa0*/  UMOV UR4, 0x3b39803f ;  /* 0x3b39803f00047882 */ /* 0x000fe20000000000 */
[----:B------:R-:W-:-:S06]  /*2ab0*/  UMOV UR5, 0x3c7abc9e ;  /* 0x3c7abc9e00057882 */ /* 0x000fcc0000000000 */
[----:B------:R-:W-:Y:S01]  /*2ac0*/  DFMA R38, R38, -UR4, R40 ;  /* 0x8000000426267c2b */ /* 0x000fe20008000028 */
[----:B------:R-:W-:Y:S01]  /*2ad0*/  UMOV UR4, 0x69ce2bdf ;  /* 0x69ce2bdf00047882 */ /* 0x000fe20000000000 */
[----:B------:R-:W-:Y:S01]  /*2ae0*/  IMAD.MOV.U32 R40, RZ, RZ, -0x35dec16 ;  /* 0xfca213eaff287424 */ /* 0x000fe200078e00ff */
[----:B------:R-:W-:Y:S01]  /*2af0*/  UMOV UR5, 0x3e5ade15 ;  /* 0x3e5ade1500057882 */ /* 0x000fe20000000000 */
[----:B------:R-:W-:-:S06]  /*2b00*/  IMAD.MOV.U32 R41, RZ, RZ, 0x3e928af3 ;  /* 0x3e928af3ff297424 */ /* 0x000fcc00078e00ff */
[----:B------:R-:W-:Y:S01]  /*2b10*/  DFMA R40, R38, UR4, R40 ;  /* 0x0000000426287c2b */ /* 0x000fe20008000028 */
[----:B------:R-:W-:Y:S01]  /*2b20*/  UMOV UR4, 0x62401315 ;  /* 0x6240131500047882 */ /* 0x000fe20000000000 */
[----:B------:R-:W-:-:S06]  /*2b30*/  UMOV UR5, 0x3ec71dee ;  /* 0x3ec71dee00057882 */ /* 0x000fcc0000000000 */
[----:B------:R-:W-:Y:S01]  /*2b40*/  DFMA R40, R38, R40, UR4 ;  /* 0x0000000426287e2b */ /* 0x000fe20008000028 */
        /* <DEDUP_REMOVED lines=20> */
[----:B------:R-:W-:-:S08]  /*2c90*/  DFMA R40, R38, R40, UR4 ;  /* 0x0000000426287e2b */ /* 0x000fd00008000028 */
[----:B------:R-:W-:-:S08]  /*2ca0*/  DFMA R40, R38, R40, 1 ;  /* 0x3ff000002628742b */ /* 0x000fd00000000028 */
[----:B------:R-:W-:-:S10]  /*2cb0*/  DFMA R40, R38, R40, 1 ;  /* 0x3ff000002628742b */ /* 0x000fd40000000028 */
[----:B------:R-:W-:Y:S02]  /*2cc0*/  IMAD R5, R30, 0x100000, R41 ;  /* 0x001000001e057824 */ /* 0x000fe400078e0229 */
[----:B------:R-:W-:Y:S01]  /*2cd0*/  IMAD.MOV.U32 R4, RZ, RZ, R40 ;  /* 0x000000ffff047224 */ /* 0x000fe200078e0028 */
[----:B------:R-:W-:Y:S06]  /*2ce0*/  @!P1 BRA `(.L_x_24) ;  /* 0x0000000000349947 */ /* 0x000fec0003800000 */
[----:B------:R-:W-:Y:S01]  /*2cf0*/  FSETP.GEU.AND P2, PT, |R29|, 4.2275390625, PT ;  /* 0x408748001d00780b */ /* 0x000fe20003f4e200 */
[C---:B------:R-:W-:Y:S02]  /*2d00*/  DADD R38, R28.reuse, +INF ;  /* 0x7ff000001c267429 */ /* 0x040fe40000000000 */
[----:B------:R-:W-:-:S08]  /*2d10*/  DSETP.GEU.AND P1, PT, R28, RZ, PT ;  /* 0x000000ff1c00722a */ /* 0x000fd00003f2e000 */
[----:B------:R-:W-:Y:S02]  /*2d20*/  FSEL R5, R39, RZ, P1 ;  /* 0x000000ff27057208 */ /* 0x000fe40000800000 */
[----:B------:R-:W-:Y:S01]  /*2d30*/  @!P2 LEA.HI R4, R30, R30, RZ, 0x1 ;  /* 0x0000001e1e04a211 */ /* 0x000fe200078f08ff */
[----:B------:R-:W-:-:S03]  /*2d40*/  @!P2 IMAD.MOV.U32 R28, RZ, RZ, R40 ;  /* 0x000000ffff1ca224 */ /* 0x000fc600078e0028 */
[----:B------:R-:W-:Y:S02]  /*2d50*/  @!P2 SHF.R.S32.HI R29, RZ, 0x1, R4 ;  /* 0x00000001ff1da819 */ /* 0x000fe40000011404 */
[----:B------:R-:W-:Y:S02]  /*2d60*/  FSEL R4, R38, RZ, P1 ;  /* 0x000000ff26047208 */ /* 0x000fe40000800000 */
[----:B------:R-:W-:Y:S01]  /*2d70*/  @!P2 IADD3 R30, PT, PT, R30, -R29, RZ ;  /* 0x8000001d1e1ea210 */ /* 0x000fe20007ffe0ff */
[----:B------:R-:W-:-:S03]  /*2d80*/  @!P2 IMAD R29, R29, 0x100000, R41 ;  /* 0x001000001d1da824 */ /* 0x000fc600078e0229 */
[----:B------:R-:W-:Y:S01]  /*2d90*/  @!P2 LEA R31, R30, 0x3ff00000, 0x14 ;  /* 0x3ff000001e1fa811 */ /* 0x000fe200078ea0ff */
[----:B------:R-:W-:-:S06]  /*2da0*/  @!P2 IMAD.MOV.U32 R30, RZ, RZ, RZ ;  /* 0x000000ffff1ea224 */ /* 0x000fcc00078e00ff */
[----:B------:R-:W-:-:S11]  /*2db0*/  @!P2 DMUL R4, R28, R30 ;  /* 0x0000001e1c04a228 */ /* 0x000fd60000000000 */
.L_x_24:
[----:B------:R-:W-:Y:S02]  /*2dc0*/  DFMA R28, R36, R4, R4 ;  /* 0x00000004241c722b */ /* 0x000fe40000000004 */
[----:B------:R-:W-:-:S08]  /*2dd0*/  DSETP.NEU.AND P1, PT, |R4|, +INF , PT ;  /* 0x7ff000000400742a */ /* 0x000fd00003f2d200 */
[----:B------:R-:W-:Y:S01]  /*2de0*/  FSEL R28, R4, R28, !P1 ;  /* 0x0000001c041c7208 */ /* 0x000fe20004800000 */
[----:B------:R-:W-:Y:S01]  /*2df0*/  IMAD.MOV.U32 R4, RZ, RZ, R0 ;  /* 0x000000ffff047224 */ /* 0x000fe200078e0000 */
[----:B------:R-:W-:Y:S01]  /*2e00*/  FSEL R29, R5, R29, !P1 ;  /* 0x0000001d051d7208 */ /* 0x000fe20004800000 */
[----:B------:R-:W-:-:S04]  /*2e10*/  IMAD.MOV.U32 R5, RZ, RZ, 0x0 ;  /* 0x00000000ff057424 */ /* 0x000fc800078e00ff */
[----:B------:R-:W-:Y:S05]  /*2e20*/  RET.REL.NODEC R4 `(_Z9intDriverddiPKdPd) ;  /* 0xffffffd004747950 */ /* 0x000fea0003c3ffff */
.L_x_25:
[----:B------:R-:W-:-:S00]  /*2e30*/  BRA `(.L_x_25) ;  /* 0xfffffffc00fc7947 */ /* 0x000fc0000383ffff */
[----:B------:R-:W-:-:S00]  /*2e40*/  NOP ;  /* 0x0000000000007918 */ /* 0x000fc00000000000 */
        /* <DEDUP_REMOVED lines=11> */
.L_x_27:


//--------------------- .nv.shared.reserved.0     --------------------------
	.section	.nv.shared.reserved.0,"aw",@nobits
	.weak		__nv_reservedSMEM_offset_0_alias
	.size		__nv_reservedSMEM_offset_0_alias, 0, 64
	.other		__nv_reservedSMEM_offset_0_alias,@"STO_CUDA_RESERVED_SHARED STV_DEFAULT"
__nv_reservedSMEM_offset_0_alias:
	.zero		0
	.zero		64


//--------------------- .nv.constant0._Z9intDriverddiPKdPd --------------------------
	.section	.nv.constant0._Z9intDriverddiPKdPd,"a",@progbits
	.sectionflags	@""
	.align	4
.nv.constant0._Z9intDriverddiPKdPd:
	.zero		936


//--------------------- SYMBOLS --------------------------

	.type		.nv.reservedSmem.offset0,@object
	.size		.nv.reservedSmem.offset0,0x4
